	.target	sm_90a

	.elftype	@"ET_EXEC"


//--------------------- .note.nv.tkinfo           --------------------------
	.section	.note.nv.tkinfo,"",@"SHT_NOTE"
	.sectionflags	@"SHF_NOTE_NV_TKINFO"
	.tkinfo
        /*0018*/ 	.word	0x00000002
        /*0030*/ 	.string	""
        /*0030*/ 	.string	"ptxas"
        /*0030*/ 	.string	"Cuda compilation tools, release 13.0, V13.0.88"
        /*0030*/ 	.string	"Build cuda_13.0.r13.0/compiler.36424714_0"
        /*0030*/ 	.string	"-arch sm_90a -m 64 "



//--------------------- .note.nv.cuinfo           --------------------------
	.section	.note.nv.cuinfo,"",@"SHT_NOTE"
	.sectionflags	@"SHF_NOTE_NV_CUINFO"
        /*0018*/ 	.short	0x0002
        /*001a*/ 	.short	0x005a
        /*001c*/ 	.short	0x0082
	.zero		2


//--------------------- .nv.info                  --------------------------
	.section	.nv.info,"",@"SHT_CUDA_INFO"
	.align	4


	//----- nvinfo : EIATTR_REGCOUNT
	.align		4
        /*0000*/ 	.byte	0x04, 0x2f
        /*0002*/ 	.short	(.L_15 - .L_14)
	.align		4
.L_14:
        /*0004*/ 	.word	index@(_ZN7cutlass13device_kernelINS_4gemm6kernel13GemmUniversalIN4cute5tupleIJiiiiEEENS1_10collective13CollectiveMmaINS1_34MainloopSm90TmaGmmaWarpSpecializedILi5ENS5_IJNS4_1CILi1EEESB_SB_EEENS1_35KernelTmaWarpSpecializedCooperativeEEENS5_IJNSA_ILi256EEENSA_ILi128EEENSA_ILi64EEEEEEaNS5_IJlSB_lEEEaSJ_NS4_8TiledMMAINS4_8MMA_AtomIJNS4_4SM904GMMA27MMA_64x128x32_S32S8S8_SS_TNEEEENS4_6LayoutINS5_IJNSA_ILi2EEESB_SB_EEENS5_IJSB_NSA_ILi0EEEST_EEEEENS5_IJNS4_10UnderscoreESW_SW_EEEEENS4_13SM90_TMA_LOADENS4_14ComposedLayoutINS4_7SwizzleILi2ELi4ELi3EEENS4_18smem_ptr_flag_bitsILi8EEENSQ_INS5_IJNSA_ILi8EEESH_EEENS5_IJSH_SB_EEEEEEEvNS4_8identityESZ_S19_vS1A_EENS_8epilogue10collective6detail29Sm90TmaWarpSpecializedAdapterINS1D_15DefaultEpilogueIaSJ_SJ_NS1C_6thread17LinearCombinationIaLi1EiiLNS1H_9ScaleType4KindE0ELNS_15FloatRoundStyleE2EaEENS1_15EpilogueDefaultEEEEEvvEEEEvNT_6ParamsE)
        /*0008*/ 	.word	0x000000a8


	//----- nvinfo : EIATTR_FRAME_SIZE
	.align		4
.L_15:
        /*000c*/ 	.byte	0x04, 0x11
        /*000e*/ 	.short	(.L_17 - .L_16)
	.align		4
.L_16:
        /*0010*/ 	.word	index@(_ZN7cutlass13device_kernelINS_4gemm6kernel13GemmUniversalIN4cute5tupleIJiiiiEEENS1_10collective13CollectiveMmaINS1_34MainloopSm90TmaGmmaWarpSpecializedILi5ENS5_IJNS4_1CILi1EEESB_SB_EEENS1_35KernelTmaWarpSpecializedCooperativeEEENS5_IJNSA_ILi256EEENSA_ILi128EEENSA_ILi64EEEEEEaNS5_IJlSB_lEEEaSJ_NS4_8TiledMMAINS4_8MMA_AtomIJNS4_4SM904GMMA27MMA_64x128x32_S32S8S8_SS_TNEEEENS4_6LayoutINS5_IJNSA_ILi2EEESB_SB_EEENS5_IJSB_NSA_ILi0EEEST_EEEEENS5_IJNS4_10UnderscoreESW_SW_EEEEENS4_13SM90_TMA_LOADENS4_14ComposedLayoutINS4_7SwizzleILi2ELi4ELi3EEENS4_18smem_ptr_flag_bitsILi8EEENSQ_INS5_IJNSA_ILi8EEESH_EEENS5_IJSH_SB_EEEEEEEvNS4_8identityESZ_S19_vS1A_EENS_8epilogue10collective6detail29Sm90TmaWarpSpecializedAdapterINS1D_15DefaultEpilogueIaSJ_SJ_NS1C_6thread17LinearCombinationIaLi1EiiLNS1H_9ScaleType4KindE0ELNS_15FloatRoundStyleE2EaEENS1_15EpilogueDefaultEEEEEvvEEEEvNT_6ParamsE)
        /*0014*/ 	.word	0x00000000


	//----- nvinfo : EIATTR_MIN_STACK_SIZE
	.align		4
.L_17:
        /*0018*/ 	.byte	0x04, 0x12
        /*001a*/ 	.short	(.L_19 - .L_18)
	.align		4
.L_18:
        /*001c*/ 	.word	index@(_ZN7cutlass13device_kernelINS_4gemm6kernel13GemmUniversalIN4cute5tupleIJiiiiEEENS1_10collective13CollectiveMmaINS1_34MainloopSm90TmaGmmaWarpSpecializedILi5ENS5_IJNS4_1CILi1EEESB_SB_EEENS1_35KernelTmaWarpSpecializedCooperativeEEENS5_IJNSA_ILi256EEENSA_ILi128EEENSA_ILi64EEEEEEaNS5_IJlSB_lEEEaSJ_NS4_8TiledMMAINS4_8MMA_AtomIJNS4_4SM904GMMA27MMA_64x128x32_S32S8S8_SS_TNEEEENS4_6LayoutINS5_IJNSA_ILi2EEESB_SB_EEENS5_IJSB_NSA_ILi0EEEST_EEEEENS5_IJNS4_10UnderscoreESW_SW_EEEEENS4_13SM90_TMA_LOADENS4_14ComposedLayoutINS4_7SwizzleILi2ELi4ELi3EEENS4_18smem_ptr_flag_bitsILi8EEENSQ_INS5_IJNSA_ILi8EEESH_EEENS5_IJSH_SB_EEEEEEEvNS4_8identityESZ_S19_vS1A_EENS_8epilogue10collective6detail29Sm90TmaWarpSpecializedAdapterINS1D_15DefaultEpilogueIaSJ_SJ_NS1C_6thread17LinearCombinationIaLi1EiiLNS1H_9ScaleType4KindE0ELNS_15FloatRoundStyleE2EaEENS1_15EpilogueDefaultEEEEEvvEEEEvNT_6ParamsE)
        /*0020*/ 	.word	0x00000000
.L_19:


//--------------------- .nv.compat                --------------------------
	.section	.nv.compat,"",@"SHT_CUDA_COMPAT_INFO"
	.align	4
        /*0000*/ 	.byte	0x02, 0x09, 0x01, 0x00, 0x02, 0x02, 0x04, 0x00, 0x02, 0x05, 0x05, 0x00, 0x03, 0x07, 0x01, 0x01
        /*0010*/ 	.byte	0x02, 0x03, 0x01, 0x00, 0x02, 0x06, 0x01, 0x00, 0x04, 0x0b, 0x08, 0x00, 0x00, 0x00, 0x00, 0x00
        /*0020*/ 	.byte	0x00, 0x00, 0x00, 0x00


//--------------------- .nv.info._ZN7cutlass13device_kernelINS_4gemm6kernel13GemmUniversalIN4cute5tupleIJiiiiEEENS1_10collective13CollectiveMmaINS1_34MainloopSm90TmaGmmaWarpSpecializedILi5ENS5_IJNS4_1CILi1EEESB_SB_EEENS1_35KernelTmaWarpSpecializedCooperativeEEENS5_IJNSA_ILi256EEENSA_ILi128EEENSA_ILi64EEEEEEaNS5_IJlSB_lEEEaSJ_NS4_8TiledMMAINS4_8MMA_AtomIJNS4_4SM904GMMA27MMA_64x128x32_S32S8S8_SS_TNEEEENS4_6LayoutINS5_IJNSA_ILi2EEESB_SB_EEENS5_IJSB_NSA_ILi0EEEST_EEEEENS5_IJNS4_10UnderscoreESW_SW_EEEEENS4_13SM90_TMA_LOADENS4_14ComposedLayoutINS4_7SwizzleILi2ELi4ELi3EEENS4_18smem_ptr_flag_bitsILi8EEENSQ_INS5_IJNSA_ILi8EEESH_EEENS5_IJSH_SB_EEEEEEEvNS4_8identityESZ_S19_vS1A_EENS_8epilogue10collective6detail29Sm90TmaWarpSpecializedAdapterINS1D_15DefaultEpilogueIaSJ_SJ_NS1C_6thread17LinearCombinationIaLi1EiiLNS1H_9ScaleType4KindE0ELNS_15FloatRoundStyleE2EaEENS1_15EpilogueDefaultEEEEEvvEEEEvNT_6ParamsE --------------------------
	.section	.nv.info._ZN7cutlass13device_kernelINS_4gemm6kernel13GemmUniversalIN4cute5tupleIJiiiiEEENS1_10collective13CollectiveMmaINS1_34MainloopSm90TmaGmmaWarpSpecializedILi5ENS5_IJNS4_1CILi1EEESB_SB_EEENS1_35KernelTmaWarpSpecializedCooperativeEEENS5_IJNSA_ILi256EEENSA_ILi128EEENSA_ILi64EEEEEEaNS5_IJlSB_lEEEaSJ_NS4_8TiledMMAINS4_8MMA_AtomIJNS4_4SM904GMMA27MMA_64x128x32_S32S8S8_SS_TNEEEENS4_6LayoutINS5_IJNSA_ILi2EEESB_SB_EEENS5_IJSB_NSA_ILi0EEEST_EEEEENS5_IJNS4_10UnderscoreESW_SW_EEEEENS4_13SM90_TMA_LOADENS4_14ComposedLayoutINS4_7SwizzleILi2ELi4ELi3EEENS4_18smem_ptr_flag_bitsILi8EEENSQ_INS5_IJNSA_ILi8EEESH_EEENS5_IJSH_SB_EEEEEEEvNS4_8identityESZ_S19_vS1A_EENS_8epilogue10collective6detail29Sm90TmaWarpSpecializedAdapterINS1D_15DefaultEpilogueIaSJ_SJ_NS1C_6thread17LinearCombinationIaLi1EiiLNS1H_9ScaleType4KindE0ELNS_15FloatRoundStyleE2EaEENS1_15EpilogueDefaultEEEEEvvEEEEvNT_6ParamsE,"",@"SHT_CUDA_INFO"
	.sectionflags	@""
	.align	4


	//----- nvinfo : EIATTR_CUDA_API_VERSION
	.align		4
        /*0000*/ 	.byte	0x04, 0x37
        /*0002*/ 	.short	(.L_21 - .L_20)
.L_20:
        /*0004*/ 	.word	0x00000082


	//----- nvinfo : EIATTR_KPARAM_INFO
	.align		4
.L_21:
        /*0008*/ 	.byte	0x04, 0x17
        /*000a*/ 	.short	(.L_23 - .L_22)
.L_22:
        /*000c*/ 	.word	0x00000000
        /*0010*/ 	.short	0x0000
        /*0012*/ 	.short	0x0070
        /*0014*/ 	.byte	0x00, 0xf0, 0x01, 0x10


	//----- nvinfo : EIATTR_SPARSE_MMA_MASK
	.align		4
.L_23:
        /*0018*/ 	.byte	0x03, 0x50
        /*001a*/ 	.short	0x0000


	//----- nvinfo : EIATTR_MAXREG_COUNT
	.align		4
        /*001c*/ 	.byte	0x03, 0x1b
        /*001e*/ 	.short	0x00a8


	//----- nvinfo : EIATTR_NUM_BARRIERS
	.align		4
        /*0020*/ 	.byte	0x02, 0x4c
        /*0022*/ 	.byte	0x01
	.zero		1


	//----- nvinfo : EIATTR_EXTERNS
	.align		4
        /*0024*/ 	.byte	0x04, 0x0f
        /*0026*/ 	.short	(.L_25 - .L_24)


	//   ....[0]....
	.align		4
.L_24:
        /*0028*/ 	.word	index@(__assertfail)


	//----- nvinfo : EIATTR_MERCURY_ISA_VERSION
	.align		4
.L_25:
        /*002c*/ 	.byte	0x03, 0x5f
        /*002e*/ 	.short	0x0101


	//----- nvinfo : EIATTR_INT_WARP_WIDE_INSTR_OFFSETS
	.align		4
        /*0030*/ 	.byte	0x04, 0x31
        /*0032*/ 	.short	(.L_27 - .L_26)


	//   ....[0]....
.L_26:
        /*0034*/ 	.word	0x000003d0


	//   ....[1]....
        /*0038*/ 	.word	0x00000400


	//   ....[2]....
        /*003c*/ 	.word	0x000004e0


	//----- nvinfo : EIATTR_COOP_GROUP_MASK_REGIDS
	.align		4
.L_27:
        /*0040*/ 	.byte	0x04, 0x29
        /*0042*/ 	.short	(.L_29 - .L_28)


	//   ....[0]....
.L_28:
        /*0044*/ 	.word	0xffffffff


	//   ....[1]....
        /*0048*/ 	.word	0xffffffff


	//   ....[2]....
        /*004c*/ 	.word	0xffffffff


	//   ....[3]....
        /*0050*/ 	.word	0xffffffff


	//   ....[4]....
        /*0054*/ 	.word	0xffffffff


	//----- nvinfo : EIATTR_COOP_GROUP_INSTR_OFFSETS
	.align		4
.L_29:
        /*0058*/ 	.byte	0x04, 0x28
        /*005a*/ 	.short	(.L_31 - .L_30)


	//   ....[0]....
.L_30:
        /*005c*/ 	.word	0x00000060


	//   ....[1]....
        /*0060*/ 	.word	0x00000070


	//   ....[2]....
        /*0064*/ 	.word	0x00000130


	//   ....[3]....
        /*0068*/ 	.word	0x000002e0


	//   ....[4]....
        /*006c*/ 	.word	0x00000f90


	//----- nvinfo : EIATTR_REG_RECONFIG
	.align		4
.L_31:
        /*0070*/ 	.byte	0x01, 0x54
	.zero		2


	//----- nvinfo : EIATTR_SYSCALL_OFFSETS
	.align		4
        /*0074*/ 	.byte	0x04, 0x46
        /*0076*/ 	.short	(.L_33 - .L_32)


	//   ....[0]....
.L_32:
        /*0078*/ 	.word	0x00001160


	//----- nvinfo : EIATTR_MBARRIER_INSTR_OFFSETS
	.align		4
.L_33:
        /*007c*/ 	.byte	0x04, 0x39
        /*007e*/ 	.short	(.L_35 - .L_34)


	//   ....[0]....
.L_34:
        /*0080*/ 	.word	0x00000230
        /*0084*/ 	.word	0x000000ff
        /*0088*/ 	.word	0x00000000
        /*008c*/ 	.short	0x0100
        /*008e*/ 	.byte	0x08
	.zero		1


	//   ....[1]....
        /*0090*/ 	.word	0x00000240
        /*0094*/ 	.word	0x000000ff
        /*0098*/ 	.word	0x00000028
        /*009c*/ 	.short	0x0100
        /*009e*/ 	.byte	0x08
	.zero		1


	//   ....[2]....
        /*00a0*/ 	.word	0x00000250
        /*00a4*/ 	.word	0x000000ff
        /*00a8*/ 	.word	0x00000008
        /*00ac*/ 	.short	0x0100
        /*00ae*/ 	.byte	0x08
	.zero		1


	//   ....[3]....
        /*00b0*/ 	.word	0x00000260
        /*00b4*/ 	.word	0x000000ff
        /*00b8*/ 	.word	0x00000030
        /*00bc*/ 	.short	0x0100
        /*00be*/ 	.byte	0x08
	.zero		1


	//   ....[4]....
        /*00c0*/ 	.word	0x00000270
        /*00c4*/ 	.word	0x000000ff
        /*00c8*/ 	.word	0x00000010
        /*00cc*/ 	.short	0x0100
        /*00ce*/ 	.byte	0x08
	.zero		1


	//   ....[5]....
        /*00d0*/ 	.word	0x00000280
        /*00d4*/ 	.word	0x000000ff
        /*00d8*/ 	.word	0x00000038
        /*00dc*/ 	.short	0x0100
        /*00de*/ 	.byte	0x08
	.zero		1


	//   ....[6]....
        /*00e0*/ 	.word	0x00000290
        /*00e4*/ 	.word	0x000000ff
        /*00e8*/ 	.word	0x00000018
        /*00ec*/ 	.short	0x0100
        /*00ee*/ 	.byte	0x08
	.zero		1


	//   ....[7]....
        /*00f0*/ 	.word	0x000002a0
        /*00f4*/ 	.word	0x000000ff
        /*00f8*/ 	.word	0x00000040
        /*00fc*/ 	.short	0x0100
        /*00fe*/ 	.byte	0x08
	.zero		1


	//   ....[8]....
        /*0100*/ 	.word	0x000002b0
        /*0104*/ 	.word	0x000000ff
        /*0108*/ 	.word	0x00000020
        /*010c*/ 	.short	0x0100
        /*010e*/ 	.byte	0x08
	.zero		1


	//   ....[9]....
        /*0110*/ 	.word	0x000002c0
        /*0114*/ 	.word	0x000000ff
        /*0118*/ 	.word	0x00000048
        /*011c*/ 	.short	0x0100
        /*011e*/ 	.byte	0x08
	.zero		1


	//   ....[10]....
        /*0120*/ 	.word	0x00000550
        /*0124*/ 	.word	0x000000ff
        /*0128*/ 	.word	0x00000060
        /*012c*/ 	.short	0x0100
        /*012e*/ 	.byte	0x06
	.zero		1


	//   ....[11]....
        /*0130*/ 	.word	0x000005b0
        /*0134*/ 	.word	0x000000ff
        /*0138*/ 	.word	0x00000068
        /*013c*/ 	.short	0x0100
        /*013e*/ 	.byte	0x06
	.zero		1


	//   ....[12]....
        /*0140*/ 	.word	0x00001230
        /*0144*/ 	.word	0x00000003
        /*0148*/ 	.word	0x00000000
        /*014c*/ 	.short	0x010a
        /*014e*/ 	.byte	0x3f
	.zero		1


	//   ....[13]....
        /*0150*/ 	.word	0x00001270
        /*0154*/ 	.word	0x00000003
        /*0158*/ 	.word	0x00000000
        /*015c*/ 	.short	0x010a
        /*015e*/ 	.byte	0x3f
	.zero		1


	//   ....[14]....
        /*0160*/ 	.word	0x000015f0
        /*0164*/ 	.word	0x00000005
        /*0168*/ 	.word	0x00000000
        /*016c*/ 	.short	0x010a
        /*016e*/ 	.byte	0x3f
	.zero		1


	//   ....[15]....
        /*0170*/ 	.word	0x00001630
        /*0174*/ 	.word	0x00000005
        /*0178*/ 	.word	0x00000000
        /*017c*/ 	.short	0x010a
        /*017e*/ 	.byte	0x3f
	.zero		1


	//   ....[16]....
        /*0180*/ 	.word	0x00001850
        /*0184*/ 	.word	0x00000004
        /*0188*/ 	.word	0x00000000
        /*018c*/ 	.short	0x0101
        /*018e*/ 	.byte	0x3f
	.zero		1


	//   ....[17]....
        /*0190*/ 	.word	0x00001a30
        /*0194*/ 	.word	0x00000000
        /*0198*/ 	.word	0x00000000
        /*019c*/ 	.short	0x0101
        /*019e*/ 	.byte	0x3f
	.zero		1


	//   ....[18]....
        /*01a0*/ 	.word	0x00009100
        /*01a4*/ 	.word	0x0000000e
        /*01a8*/ 	.word	0x00000028
        /*01ac*/ 	.short	0x010a
        /*01ae*/ 	.byte	0x3f
	.zero		1


	//   ....[19]....
        /*01b0*/ 	.word	0x00009480
        /*01b4*/ 	.word	0x00000006
        /*01b8*/ 	.word	0x00000068
        /*01bc*/ 	.short	0x0101
        /*01be*/ 	.byte	0x3f
	.zero		1


	//   ....[20]....
        /*01c0*/ 	.word	0x00009bb0
        /*01c4*/ 	.word	0x00000007
        /*01c8*/ 	.word	0x00000000
        /*01cc*/ 	.short	0x010a
        /*01ce*/ 	.byte	0x3f
	.zero		1


	//   ....[21]....
        /*01d0*/ 	.word	0x00009c30
        /*01d4*/ 	.word	0x00000009
        /*01d8*/ 	.word	0x00000000
        /*01dc*/ 	.short	0x010a
        /*01de*/ 	.byte	0x3f
	.zero		1


	//   ....[22]....
        /*01e0*/ 	.word	0x00009cc0
        /*01e4*/ 	.word	0x00000006
        /*01e8*/ 	.word	0x00000000
        /*01ec*/ 	.short	0x010a
        /*01ee*/ 	.byte	0x3f
	.zero		1


	//   ....[23]....
        /*01f0*/ 	.word	0x00009d50
        /*01f4*/ 	.word	0x00000009
        /*01f8*/ 	.word	0x00000000
        /*01fc*/ 	.short	0x010a
        /*01fe*/ 	.byte	0x3f
	.zero		1


	//   ....[24]....
        /*0200*/ 	.word	0x00009de0
        /*0204*/ 	.word	0x00000003
        /*0208*/ 	.word	0x00000000
        /*020c*/ 	.short	0x010a
        /*020e*/ 	.byte	0x3f
	.zero		1


	//   ....[25]....
        /*0210*/ 	.word	0x00009e40
        /*0214*/ 	.word	0x00000003
        /*0218*/ 	.word	0x00000000
        /*021c*/ 	.short	0x010a
        /*021e*/ 	.byte	0x3f
	.zero		1


	//   ....[26]....
        /*0220*/ 	.word	0x00009e90
        /*0224*/ 	.word	0x00000005
        /*0228*/ 	.word	0x00000000
        /*022c*/ 	.short	0x010a
        /*022e*/ 	.byte	0x3f
	.zero		1


	//   ....[27]....
        /*0230*/ 	.word	0x00009f60
        /*0234*/ 	.word	0x0000000e
        /*0238*/ 	.word	0x00000028
        /*023c*/ 	.short	0x010a
        /*023e*/ 	.byte	0x3f
	.zero		1


	//   ....[28]....
        /*0240*/ 	.word	0x0000a030
        /*0244*/ 	.word	0x00000007
        /*0248*/ 	.word	0x00000000
        /*024c*/ 	.short	0x010a
        /*024e*/ 	.byte	0x3f
	.zero		1


	//   ....[29]....
        /*0250*/ 	.word	0x0000a080
        /*0254*/ 	.word	0x00000009
        /*0258*/ 	.word	0x00000000
        /*025c*/ 	.short	0x010a
        /*025e*/ 	.byte	0x3f
	.zero		1


	//   ....[30]....
        /*0260*/ 	.word	0x0000a0d0
        /*0264*/ 	.word	0x00000006
        /*0268*/ 	.word	0x00000000
        /*026c*/ 	.short	0x010a
        /*026e*/ 	.byte	0x3f
	.zero		1


	//   ....[31]....
        /*0270*/ 	.word	0x0000a120
        /*0274*/ 	.word	0x00000009
        /*0278*/ 	.word	0x00000000
        /*027c*/ 	.short	0x010a
        /*027e*/ 	.byte	0x3f
	.zero		1


	//----- nvinfo : EIATTR_NUM_MBARRIERS
	.align		4
.L_35:
        /*0280*/ 	.byte	0x03, 0x38
        /*0282*/ 	.short	0x000c


	//----- nvinfo : EIATTR_EXIT_INSTR_OFFSETS
	.align		4
        /*0284*/ 	.byte	0x04, 0x1c
        /*0286*/ 	.short	(.L_37 - .L_36)


	//   ....[0]....
.L_36:
        /*0288*/ 	.word	0x00000600


	//   ....[1]....
        /*028c*/ 	.word	0x00000ed0


	//   ....[2]....
        /*0290*/ 	.word	0x00008770


	//   ....[3]....
        /*0294*/ 	.word	0x00008da0


	//   ....[4]....
        /*0298*/ 	.word	0x00009e30


	//----- nvinfo : EIATTR_MAX_THREADS
	.align		4
.L_37:
        /*029c*/ 	.byte	0x04, 0x05
        /*029e*/ 	.short	(.L_39 - .L_38)
.L_38:
        /*02a0*/ 	.word	0x00000180
        /*02a4*/ 	.word	0x00000001
        /*02a8*/ 	.word	0x00000001


	//----- nvinfo : EIATTR_CRS_STACK_SIZE
	.align		4
.L_39:
        /*02ac*/ 	.byte	0x04, 0x1e
        /*02ae*/ 	.short	(.L_41 - .L_40)
.L_40:
        /*02b0*/ 	.word	0x00000000


	//----- nvinfo : EIATTR_CBANK_PARAM_SIZE
	.align		4
.L_41:
        /*02b4*/ 	.byte	0x03, 0x19
        /*02b6*/ 	.short	0x0470


	//----- nvinfo : EIATTR_PARAM_CBANK
	.align		4
        /*02b8*/ 	.byte	0x04, 0x0a
        /*02ba*/ 	.short	(.L_43 - .L_42)
	.align		4
.L_42:
        /*02bc*/ 	.word	index@(.nv.constant0._ZN7cutlass13device_kernelINS_4gemm6kernel13GemmUniversalIN4cute5tupleIJiiiiEEENS1_10collective13CollectiveMmaINS1_34MainloopSm90TmaGmmaWarpSpecializedILi5ENS5_IJNS4_1CILi1EEESB_SB_EEENS1_35KernelTmaWarpSpecializedCooperativeEEENS5_IJNSA_ILi256EEENSA_ILi128EEENSA_ILi64EEEEEEaNS5_IJlSB_lEEEaSJ_NS4_8TiledMMAINS4_8MMA_AtomIJNS4_4SM904GMMA27MMA_64x128x32_S32S8S8_SS_TNEEEENS4_6LayoutINS5_IJNSA_ILi2EEESB_SB_EEENS5_IJSB_NSA_ILi0EEEST_EEEEENS5_IJNS4_10UnderscoreESW_SW_EEEEENS4_13SM90_TMA_LOADENS4_14ComposedLayoutINS4_7SwizzleILi2ELi4ELi3EEENS4_18smem_ptr_flag_bitsILi8EEENSQ_INS5_IJNSA_ILi8EEESH_EEENS5_IJSH_SB_EEEEEEEvNS4_8identityESZ_S19_vS1A_EENS_8epilogue10collective6detail29Sm90TmaWarpSpecializedAdapterINS1D_15DefaultEpilogueIaSJ_SJ_NS1C_6thread17LinearCombinationIaLi1EiiLNS1H_9ScaleType4KindE0ELNS_15FloatRoundStyleE2EaEENS1_15EpilogueDefaultEEEEEvvEEEEvNT_6ParamsE)
        /*02c0*/ 	.short	0x0210
        /*02c2*/ 	.short	0x0470


	//----- nvinfo : EIATTR_SW_WAR
	.align		4
.L_43:
        /*02c4*/ 	.byte	0x04, 0x36
        /*02c6*/ 	.short	(.L_45 - .L_44)
.L_44:
        /*02c8*/ 	.word	0x00000008
.L_45:


//--------------------- .nv.callgraph             --------------------------
	.section	.nv.callgraph,"",@"SHT_CUDA_CALLGRAPH"
	.align	4
	.sectionentsize	8
	.align		4
        /*0000*/ 	.word	0x00000000
	.align		4
        /*0004*/ 	.word	0xffffffff
	.align		4
        /*0008*/ 	.word	index@(_ZN7cutlass13device_kernelINS_4gemm6kernel13GemmUniversalIN4cute5tupleIJiiiiEEENS1_10collective13CollectiveMmaINS1_34MainloopSm90TmaGmmaWarpSpecializedILi5ENS5_IJNS4_1CILi1EEESB_SB_EEENS1_35KernelTmaWarpSpecializedCooperativeEEENS5_IJNSA_ILi256EEENSA_ILi128EEENSA_ILi64EEEEEEaNS5_IJlSB_lEEEaSJ_NS4_8TiledMMAINS4_8MMA_AtomIJNS4_4SM904GMMA27MMA_64x128x32_S32S8S8_SS_TNEEEENS4_6LayoutINS5_IJNSA_ILi2EEESB_SB_EEENS5_IJSB_NSA_ILi0EEEST_EEEEENS5_IJNS4_10UnderscoreESW_SW_EEEEENS4_13SM90_TMA_LOADENS4_14ComposedLayoutINS4_7SwizzleILi2ELi4ELi3EEENS4_18smem_ptr_flag_bitsILi8EEENSQ_INS5_IJNSA_ILi8EEESH_EEENS5_IJSH_SB_EEEEEEEvNS4_8identityESZ_S19_vS1A_EENS_8epilogue10collective6detail29Sm90TmaWarpSpecializedAdapterINS1D_15DefaultEpilogueIaSJ_SJ_NS1C_6thread17LinearCombinationIaLi1EiiLNS1H_9ScaleType4KindE0ELNS_15FloatRoundStyleE2EaEENS1_15EpilogueDefaultEEEEEvvEEEEvNT_6ParamsE)
	.align		4
        /*000c*/ 	.word	index@(__assertfail)
	.align		4
        /*0010*/ 	.word	0x00000000
	.align		4
        /*0014*/ 	.word	0xfffffffe
	.align		4
        /*0018*/ 	.word	0x00000000
	.align		4
        /*001c*/ 	.word	0xfffffffd
	.align		4
        /*0020*/ 	.word	0x00000000
	.align		4
        /*0024*/ 	.word	0xfffffffc


//--------------------- .nv.constant4             --------------------------
	.section	.nv.constant4,"a",@progbits
	.align	8
	.align		8
.nv.constant4:
        /*0000*/ 	.dword	__assertfail
	.align		8
        /*0008*/ 	.dword	__unnamed_1
	.align		8
        /*0010*/ 	.dword	_ZN39_INTERNAL_82e9d6cb_4_k_cu_46acba88_66834cuda3std3__45__cpo5beginE
	.align		8
        /*0018*/ 	.dword	_ZN39_INTERNAL_82e9d6cb_4_k_cu_46acba88_66834cuda3std3__45__cpo3endE
	.align		8
        /*0020*/ 	.dword	_ZN39_INTERNAL_82e9d6cb_4_k_cu_46acba88_66834cuda3std3__45__cpo6cbeginE
	.align		8
        /*0028*/ 	.dword	_ZN39_INTERNAL_82e9d6cb_4_k_cu_46acba88_66834cuda3std3__45__cpo4cendE
	.align		8
        /*0030*/ 	.dword	_ZN39_INTERNAL_82e9d6cb_4_k_cu_46acba88_66834cuda3std3__441_GLOBAL__N__82e9d6cb_4_k_cu_46acba88_66836ignoreE
	.align		8
        /*0038*/ 	.dword	_ZN39_INTERNAL_82e9d6cb_4_k_cu_46acba88_66834cuda3std3__419piecewise_constructE
	.align		8
        /*0040*/ 	.dword	_ZN39_INTERNAL_82e9d6cb_4_k_cu_46acba88_66834cuda3std3__48in_placeE
	.align		8
        /*0048*/ 	.dword	_ZN39_INTERNAL_82e9d6cb_4_k_cu_46acba88_66834cuda3std6ranges3__45__cpo4swapE
	.align		8
        /*0050*/ 	.dword	_ZN39_INTERNAL_82e9d6cb_4_k_cu_46acba88_66834cuda3std6ranges3__45__cpo9iter_moveE
	.align		8
        /*0058*/ 	.dword	_ZN39_INTERNAL_82e9d6cb_4_k_cu_46acba88_66834cute7productE
	.align		8
        /*0060*/ 	.dword	_ZN39_INTERNAL_82e9d6cb_4_k_cu_46acba88_66834cute1_E
	.align		8
        /*0068*/ 	.dword	$str$22
	.align		8
        /*0070*/ 	.dword	$str$23


//--------------------- .text._ZN7cutlass13device_kernelINS_4gemm6kernel13GemmUniversalIN4cute5tupleIJiiiiEEENS1_10collective13CollectiveMmaINS1_34MainloopSm90TmaGmmaWarpSpecializedILi5ENS5_IJNS4_1CILi1EEESB_SB_EEENS1_35KernelTmaWarpSpecializedCooperativeEEENS5_IJNSA_ILi256EEENSA_ILi128EEENSA_ILi64EEEEEEaNS5_IJlSB_lEEEaSJ_NS4_8TiledMMAINS4_8MMA_AtomIJNS4_4SM904GMMA27MMA_64x128x32_S32S8S8_SS_TNEEEENS4_6LayoutINS5_IJNSA_ILi2EEESB_SB_EEENS5_IJSB_NSA_ILi0EEEST_EEEEENS5_IJNS4_10UnderscoreESW_SW_EEEEENS4_13SM90_TMA_LOADENS4_14ComposedLayoutINS4_7SwizzleILi2ELi4ELi3EEENS4_18smem_ptr_flag_bitsILi8EEENSQ_INS5_IJNSA_ILi8EEESH_EEENS5_IJSH_SB_EEEEEEEvNS4_8identityESZ_S19_vS1A_EENS_8epilogue10collective6detail29Sm90TmaWarpSpecializedAdapterINS1D_15DefaultEpilogueIaSJ_SJ_NS1C_6thread17LinearCombinationIaLi1EiiLNS1H_9ScaleType4KindE0ELNS_15FloatRoundStyleE2EaEENS1_15EpilogueDefaultEEEEEvvEEEEvNT_6ParamsE --------------------------
	.section	.text._ZN7cutlass13device_kernelINS_4gemm6kernel13GemmUniversalIN4cute5tupleIJiiiiEEENS1_10collective13CollectiveMmaINS1_34MainloopSm90TmaGmmaWarpSpecializedILi5ENS5_IJNS4_1CILi1EEESB_SB_EEENS1_35KernelTmaWarpSpecializedCooperativeEEENS5_IJNSA_ILi256EEENSA_ILi128EEENSA_ILi64EEEEEEaNS5_IJlSB_lEEEaSJ_NS4_8TiledMMAINS4_8MMA_AtomIJNS4_4SM904GMMA27MMA_64x128x32_S32S8S8_SS_TNEEEENS4_6LayoutINS5_IJNSA_ILi2EEESB_SB_EEENS5_IJSB_NSA_ILi0EEEST_EEEEENS5_IJNS4_10UnderscoreESW_SW_EEEEENS4_13SM90_TMA_LOADENS4_14ComposedLayoutINS4_7SwizzleILi2ELi4ELi3EEENS4_18smem_ptr_flag_bitsILi8EEENSQ_INS5_IJNSA_ILi8EEESH_EEENS5_IJSH_SB_EEEEEEEvNS4_8identityESZ_S19_vS1A_EENS_8epilogue10collective6detail29Sm90TmaWarpSpecializedAdapterINS1D_15DefaultEpilogueIaSJ_SJ_NS1C_6thread17LinearCombinationIaLi1EiiLNS1H_9ScaleType4KindE0ELNS_15FloatRoundStyleE2EaEENS1_15EpilogueDefaultEEEEEvvEEEEvNT_6ParamsE,"ax",@progbits
	.align	128
.text._ZN7cutlass13device_kernelINS_4gemm6kernel13GemmUniversalIN4cute5tupleIJiiiiEEENS1_10collective13CollectiveMmaINS1_34MainloopSm90TmaGmmaWarpSpecializedILi5ENS5_IJNS4_1CILi1EEESB_SB_EEENS1_35KernelTmaWarpSpecializedCooperativeEEENS5_IJNSA_ILi256EEENSA_ILi128EEENSA_ILi64EEEEEEaNS5_IJlSB_lEEEaSJ_NS4_8TiledMMAINS4_8MMA_AtomIJNS4_4SM904GMMA27MMA_64x128x32_S32S8S8_SS_TNEEEENS4_6LayoutINS5_IJNSA_ILi2EEESB_SB_EEENS5_IJSB_NSA_ILi0EEEST_EEEEENS5_IJNS4_10UnderscoreESW_SW_EEEEENS4_13SM90_TMA_LOADENS4_14ComposedLayoutINS4_7SwizzleILi2ELi4ELi3EEENS4_18smem_ptr_flag_bitsILi8EEENSQ_INS5_IJNSA_ILi8EEESH_EEENS5_IJSH_SB_EEEEEEEvNS4_8identityESZ_S19_vS1A_EENS_8epilogue10collective6detail29Sm90TmaWarpSpecializedAdapterINS1D_15DefaultEpilogueIaSJ_SJ_NS1C_6thread17LinearCombinationIaLi1EiiLNS1H_9ScaleType4KindE0ELNS_15FloatRoundStyleE2EaEENS1_15EpilogueDefaultEEEEEvvEEEEvNT_6ParamsE:
        .type           _ZN7cutlass13device_kernelINS_4gemm6kernel13GemmUniversalIN4cute5tupleIJiiiiEEENS1_10collective13CollectiveMmaINS1_34MainloopSm90TmaGmmaWarpSpecializedILi5ENS5_IJNS4_1CILi1EEESB_SB_EEENS1_35KernelTmaWarpSpecializedCooperativeEEENS5_IJNSA_ILi256EEENSA_ILi128EEENSA_ILi64EEEEEEaNS5_IJlSB_lEEEaSJ_NS4_8TiledMMAINS4_8MMA_AtomIJNS4_4SM904GMMA27MMA_64x128x32_S32S8S8_SS_TNEEEENS4_6LayoutINS5_IJNSA_ILi2EEESB_SB_EEENS5_IJSB_NSA_ILi0EEEST_EEEEENS5_IJNS4_10UnderscoreESW_SW_EEEEENS4_13SM90_TMA_LOADENS4_14ComposedLayoutINS4_7SwizzleILi2ELi4ELi3EEENS4_18smem_ptr_flag_bitsILi8EEENSQ_INS5_IJNSA_ILi8EEESH_EEENS5_IJSH_SB_EEEEEEEvNS4_8identityESZ_S19_vS1A_EENS_8epilogue10collective6detail29Sm90TmaWarpSpecializedAdapterINS1D_15DefaultEpilogueIaSJ_SJ_NS1C_6thread17LinearCombinationIaLi1EiiLNS1H_9ScaleType4KindE0ELNS_15FloatRoundStyleE2EaEENS1_15EpilogueDefaultEEEEEvvEEEEvNT_6ParamsE,@function
        .size           _ZN7cutlass13device_kernelINS_4gemm6kernel13GemmUniversalIN4cute5tupleIJiiiiEEENS1_10collective13CollectiveMmaINS1_34MainloopSm90TmaGmmaWarpSpecializedILi5ENS5_IJNS4_1CILi1EEESB_SB_EEENS1_35KernelTmaWarpSpecializedCooperativeEEENS5_IJNSA_ILi256EEENSA_ILi128EEENSA_ILi64EEEEEEaNS5_IJlSB_lEEEaSJ_NS4_8TiledMMAINS4_8MMA_AtomIJNS4_4SM904GMMA27MMA_64x128x32_S32S8S8_SS_TNEEEENS4_6LayoutINS5_IJNSA_ILi2EEESB_SB_EEENS5_IJSB_NSA_ILi0EEEST_EEEEENS5_IJNS4_10UnderscoreESW_SW_EEEEENS4_13SM90_TMA_LOADENS4_14ComposedLayoutINS4_7SwizzleILi2ELi4ELi3EEENS4_18smem_ptr_flag_bitsILi8EEENSQ_INS5_IJNSA_ILi8EEESH_EEENS5_IJSH_SB_EEEEEEEvNS4_8identityESZ_S19_vS1A_EENS_8epilogue10collective6detail29Sm90TmaWarpSpecializedAdapterINS1D_15DefaultEpilogueIaSJ_SJ_NS1C_6thread17LinearCombinationIaLi1EiiLNS1H_9ScaleType4KindE0ELNS_15FloatRoundStyleE2EaEENS1_15EpilogueDefaultEEEEEvvEEEEvNT_6ParamsE,(.L_x_328 - _ZN7cutlass13device_kernelINS_4gemm6kernel13GemmUniversalIN4cute5tupleIJiiiiEEENS1_10collective13CollectiveMmaINS1_34MainloopSm90TmaGmmaWarpSpecializedILi5ENS5_IJNS4_1CILi1EEESB_SB_EEENS1_35KernelTmaWarpSpecializedCooperativeEEENS5_IJNSA_ILi256EEENSA_ILi128EEENSA_ILi64EEEEEEaNS5_IJlSB_lEEEaSJ_NS4_8TiledMMAINS4_8MMA_AtomIJNS4_4SM904GMMA27MMA_64x128x32_S32S8S8_SS_TNEEEENS4_6LayoutINS5_IJNSA_ILi2EEESB_SB_EEENS5_IJSB_NSA_ILi0EEEST_EEEEENS5_IJNS4_10UnderscoreESW_SW_EEEEENS4_13SM90_TMA_LOADENS4_14ComposedLayoutINS4_7SwizzleILi2ELi4ELi3EEENS4_18smem_ptr_flag_bitsILi8EEENSQ_INS5_IJNSA_ILi8EEESH_EEENS5_IJSH_SB_EEEEEEEvNS4_8identityESZ_S19_vS1A_EENS_8epilogue10collective6detail29Sm90TmaWarpSpecializedAdapterINS1D_15DefaultEpilogueIaSJ_SJ_NS1C_6thread17LinearCombinationIaLi1EiiLNS1H_9ScaleType4KindE0ELNS_15FloatRoundStyleE2EaEENS1_15EpilogueDefaultEEEEEvvEEEEvNT_6ParamsE)
        .other          _ZN7cutlass13device_kernelINS_4gemm6kernel13GemmUniversalIN4cute5tupleIJiiiiEEENS1_10collective13CollectiveMmaINS1_34MainloopSm90TmaGmmaWarpSpecializedILi5ENS5_IJNS4_1CILi1EEESB_SB_EEENS1_35KernelTmaWarpSpecializedCooperativeEEENS5_IJNSA_ILi256EEENSA_ILi128EEENSA_ILi64EEEEEEaNS5_IJlSB_lEEEaSJ_NS4_8TiledMMAINS4_8MMA_AtomIJNS4_4SM904GMMA27MMA_64x128x32_S32S8S8_SS_TNEEEENS4_6LayoutINS5_IJNSA_ILi2EEESB_SB_EEENS5_IJSB_NSA_ILi0EEEST_EEEEENS5_IJNS4_10UnderscoreESW_SW_EEEEENS4_13SM90_TMA_LOADENS4_14ComposedLayoutINS4_7SwizzleILi2ELi4ELi3EEENS4_18smem_ptr_flag_bitsILi8EEENSQ_INS5_IJNSA_ILi8EEESH_EEENS5_IJSH_SB_EEEEEEEvNS4_8identityESZ_S19_vS1A_EENS_8epilogue10collective6detail29Sm90TmaWarpSpecializedAdapterINS1D_15DefaultEpilogueIaSJ_SJ_NS1C_6thread17LinearCombinationIaLi1EiiLNS1H_9ScaleType4KindE0ELNS_15FloatRoundStyleE2EaEENS1_15EpilogueDefaultEEEEEvvEEEEvNT_6ParamsE,@"STO_CUDA_ENTRY STV_DEFAULT"
_ZN7cutlass13device_kernelINS_4gemm6kernel13GemmUniversalIN4cute5tupleIJiiiiEEENS1_10collective13CollectiveMmaINS1_34MainloopSm90TmaGmmaWarpSpecializedILi5ENS5_IJNS4_1CILi1EEESB_SB_EEENS1_35KernelTmaWarpSpecializedCooperativeEEENS5_IJNSA_ILi256EEENSA_ILi128EEENSA_ILi64EEEEEEaNS5_IJlSB_lEEEaSJ_NS4_8TiledMMAINS4_8MMA_AtomIJNS4_4SM904GMMA27MMA_64x128x32_S32S8S8_SS_TNEEEENS4_6LayoutINS5_IJNSA_ILi2EEESB_SB_EEENS5_IJSB_NSA_ILi0EEEST_EEEEENS5_IJNS4_10UnderscoreESW_SW_EEEEENS4_13SM90_TMA_LOADENS4_14ComposedLayoutINS4_7SwizzleILi2ELi4ELi3EEENS4_18smem_ptr_flag_bitsILi8EEENSQ_INS5_IJNSA_ILi8EEESH_EEENS5_IJSH_SB_EEEEEEEvNS4_8identityESZ_S19_vS1A_EENS_8epilogue10collective6detail29Sm90TmaWarpSpecializedAdapterINS1D_15DefaultEpilogueIaSJ_SJ_NS1C_6thread17LinearCombinationIaLi1EiiLNS1H_9ScaleType4KindE0ELNS_15FloatRoundStyleE2EaEENS1_15EpilogueDefaultEEEEEvvEEEEvNT_6ParamsE:
[----:B------:R-:W0:Y:S01]  /*0000*/  LDC R1, c[0x0][0x28] ;  /* 0x00000a00ff017b82 */ /* 0x000e220000000800 */
[----:B------:R-:W1:Y:S01]  /*0010*/  S2R R18, SR_TID.X ;  /* 0x0000000000127919 */ /* 0x000e620000002100 */
[----:B------:R-:W-:Y:S01]  /*0020*/  ELECT P0, URZ, PT ;  /* 0x00000000003f782f */ /* 0x000fe20003800000 */
[----:B------:R-:W-:Y:S01]  /*0030*/  BSSY B0, `(.L_x_0) ;  /* 0x000000f000007945 */ /* 0x000fe20003800000 */
[--C-:B-1----:R-:W-:Y:S02]  /*0040*/  SHF.R.U32.HI R0, RZ, 0x5, R18.reuse ;  /* 0x00000005ff007819 */ /* 0x102fe40000011612 */
[----:B------:R-:W-:-:S03]  /*0050*/  SHF.R.U32.HI R2, RZ, 0x7, R18 ;  /* 0x00000007ff027819 */ /* 0x000fc60000011612 */
[----:B------:R-:W1:Y:S04]  /*0060*/  SHFL.IDX PT, R5, R0, RZ, 0x1f ;  /* 0x00001fff00057589 */ /* 0x000e6800000e0000 */
[----:B------:R2:W3:Y:S01]  /*0070*/  SHFL.IDX PT, R8, R2, RZ, 0x1f ;  /* 0x00001fff02087589 */ /* 0x0004e200000e0000 */
[----:B-1----:R-:W-:-:S13]  /*0080*/  ISETP.NE.OR P0, PT, R5, RZ, !P0 ;  /* 0x000000ff0500720c */ /* 0x002fda0004705670 */
[----:B0-23--:R-:W-:Y:S05]  /*0090*/  @P0 BRA `(.L_x_1) ;  /* 0x0000000000200947 */ /* 0x00dfea0003800000 */
[----:B------:R-:W-:Y:S02]  /*00a0*/  ULDC.64 UR4, c[0x0][0x198] ;  /* 0x0000660000047ab9 */ /* 0x000fe40000000a00 */
[----:B------:R-:W-:Y:S02]  /*00b0*/  UIADD3 UR6, UP0, UR4, 0xf0, URZ ;  /* 0x000000f004067890 */ /* 0x000fe4000ff1e03f */
[----:B------:R-:W-:Y:S02]  /*00c0*/  UIADD3 UR4, UP1, UR4, 0x1f0, URZ ;  /* 0x000001f004047890 */ /* 0x000fe4000ff3e03f */
[----:B------:R-:W-:Y:S02]  /*00d0*/  UIADD3.X UR7, URZ, UR5, URZ, UP0, !UPT ;  /* 0x000000053f077290 */ /* 0x000fe400087fe43f */
[----:B------:R-:W-:-:S07]  /*00e0*/  UIADD3.X UR5, URZ, UR5, URZ, UP1, !UPT ;  /* 0x000000053f057290 */ /* 0x000fce0008ffe43f */
[----:B------:R0:W-:Y:S02]  /*00f0*/  UTMACCTL.PF [UR6] ;  /* 0x00000000060079b9 */ /* 0x0001e40008040000 */
[----:B------:R0:W-:Y:S02]  /*0100*/  UTMACCTL.PF [UR4] ;  /* 0x00000000040079b9 */ /* 0x0001e40008040000 */
[----:B0-----:R-:W-:Y:S01]  /*0110*/  NOP ;  /* 0x0000000000007918 */ /* 0x001fe20000000000 */
.L_x_1:
[----:B------:R-:W-:Y:S05]  /*0120*/  BSYNC B0 ;  /* 0x0000000000007941 */ /* 0x000fea0003800000 */
.L_x_0:
[----:B------:R-:W0:Y:S02]  /*0130*/  SHFL.IDX PT, R2, R0, RZ, 0x1f ;  /* 0x00001fff00027589 */ /* 0x000e2400000e0000 */
[----:B0-----:R-:W-:-:S13]  /*0140*/  ISETP.NE.AND P0, PT, R2, RZ, PT ;  /* 0x000000ff0200720c */ /* 0x001fda0003f05270 */
[----:B------:R-:W-:Y:S05]  /*0150*/  @P0 BRA `(.L_x_2) ;  /* 0x0000000000600947 */ /* 0x000fea0003800000 */
[----:B------:R-:W0:Y:S01]  /*0160*/  S2UR UR8, SR_CgaCtaId ;  /* 0x00000000000879c3 */ /* 0x000e220000008800 */
[----:B------:R-:W-:Y:S01]  /*0170*/  UMOV UR4, 0x400 ;  /* 0x0000040000047882 */ /* 0x000fe20000000000 */
[----:B------:R-:W-:Y:S01]  /*0180*/  UMOV UR5, 0x1 ;  /* 0x0000000100057882 */ /* 0x000fe20000000000 */
[----:B------:R-:W-:Y:S01]  /*0190*/  UMOV UR6, 0x100 ;  /* 0x0000010000067882 */ /* 0x000fe20000000000 */
[----:B------:R-:W-:Y:S01]  /*01a0*/  ELECT P0, URZ, PT ;  /* 0x00000000003f782f */ /* 0x000fe20003800000 */
[----:B------:R-:W-:-:S04]  /*01b0*/  UIADD3 UR6, -UR6, 0x100000, URZ ;  /* 0x0010000006067890 */ /* 0x000fc8000fffe13f */
[----:B------:R-:W-:Y:S02]  /*01c0*/  USHF.L.U32 UR7, UR6, 0xb, URZ ;  /* 0x0000000b06077899 */ /* 0x000fe4000800063f */
[----:B------:R-:W-:Y:S02]  /*01d0*/  USHF.L.U32 UR6, UR6, 0x1, URZ ;  /* 0x0000000106067899 */ /* 0x000fe4000800063f */
[----:B0-----:R-:W-:Y:S02]  /*01e0*/  ULEA UR8, UR8, UR4, 0x18 ;  /* 0x0000000408087291 */ /* 0x001fe4000f8ec03f */
[----:B------:R-:W-:-:S04]  /*01f0*/  UIADD3 UR4, -UR5, 0x100000, URZ ;  /* 0x0010000005047890 */ /* 0x000fc8000fffe13f */
[----:B------:R-:W-:Y:S02]  /*0200*/  USHF.L.U32 UR5, UR4, 0xb, URZ ;  /* 0x0000000b04057899 */ /* 0x000fe4000800063f */
[----:B------:R-:W-:Y:S01]  /*0210*/  USHF.L.U32 UR4, UR4, 0x1, URZ ;  /* 0x0000000104047899 */ /* 0x000fe2000800063f */
[----:B------:R-:W0:Y:S11]  /*0220*/  FENCE.VIEW.ASYNC.S ;  /* 0x00000000000073c6 */ /* 0x000e360000000000 */
[----:B0-----:R0:W1:Y:S01]  /*0230*/  SYNCS.EXCH.64 URZ, [UR8], UR4 ;  /* 0x00000004083f75b2 */ /* 0x0010620008000100 */
[----:B------:R0:W2:Y:S01]  /*0240*/  SYNCS.EXCH.64 URZ, [UR8+0x28], UR6 ;  /* 0x00002806083f75b2 */ /* 0x0000a20008000100 */
[----:B------:R0:W3:Y:S01]  /*0250*/  SYNCS.EXCH.64 URZ, [UR8+0x8], UR4 ;  /* 0x00000804083f75b2 */ /* 0x0000e20008000100 */
[----:B------:R0:W4:Y:S01]  /*0260*/  SYNCS.EXCH.64 URZ, [UR8+0x30], UR6 ;  /* 0x00003006083f75b2 */ /* 0x0001220008000100 */
[----:B------:R0:W0:Y:S01]  /*0270*/  SYNCS.EXCH.64 URZ, [UR8+0x10], UR4 ;  /* 0x00001004083f75b2 */ /* 0x0000220008000100 */
[----:B------:R0:W0:Y:S01]  /*0280*/  SYNCS.EXCH.64 URZ, [UR8+0x38], UR6 ;  /* 0x00003806083f75b2 */ /* 0x0000220008000100 */
[----:B------:R0:W0:Y:S01]  /*0290*/  SYNCS.EXCH.64 URZ, [UR8+0x18], UR4 ;  /* 0x00001804083f75b2 */ /* 0x0000220008000100 */
[----:B------:R0:W0:Y:S01]  /*02a0*/  SYNCS.EXCH.64 URZ, [UR8+0x40], UR6 ;  /* 0x00004006083f75b2 */ /* 0x0000220008000100 */
[----:B------:R0:W0:Y:S01]  /*02b0*/  SYNCS.EXCH.64 URZ, [UR8+0x20], UR4 ;  /* 0x00002004083f75b2 */ /* 0x0000220008000100 */
[----:B------:R0:W0:Y:S01]  /*02c0*/  SYNCS.EXCH.64 URZ, [UR8+0x48], UR6 ;  /* 0x00004806083f75b2 */ /* 0x0000220008000100 */
[----:B------:R-:W-:Y:S01]  /*02d0*/  NOP ;  /* 0x0000000000007918 */ /* 0x000fe20000000000 */
.L_x_2:
[----:B------:R-:W5:Y:S01]  /*02e0*/  SHFL.IDX PT, R0, R0, RZ, 0x1f ;  /* 0x00001fff00007589 */ /* 0x000f6200000e0000 */
[----:B------:R-:W-:Y:S01]  /*02f0*/  ELECT P0, URZ, PT ;  /* 0x00000000003f782f */ /* 0x000fe20003800000 */
[----:B------:R-:W1:Y:S01]  /*0300*/  LDC R2, c[0x0][0x65c] ;  /* 0x00019700ff027b82 */ /* 0x000e620000000800 */
[----:B------:R-:W-:Y:S01]  /*0310*/  SHF.R.S32.HI R6, RZ, 0x1f, R5 ;  /* 0x0000001fff067819 */ /* 0x000fe20000011405 */
[----:B------:R-:W2:Y:S01]  /*0320*/  S2R R3, SR_CTAID.Y ;  /* 0x0000000000037919 */ /* 0x000ea20000002600 */
[----:B0-----:R-:W-:Y:S01]  /*0330*/  UMOV UR4, 0x20 ;  /* 0x0000002000047882 */ /* 0x001fe20000000000 */
[----:B------:R-:W-:Y:S01]  /*0340*/  ISETP.NE.AND P2, PT, R8, RZ, PT ;  /* 0x000000ff0800720c */ /* 0x000fe20003f45270 */
[----:B------:R-:W-:Y:S01]  /*0350*/  NOP ;  /* 0x0000000000007918 */ /* 0x000fe20000000000 */
[----:B------:R-:W0:Y:S01]  /*0360*/  S2R R4, SR_CTAID.X ;  /* 0x0000000000047919 */ /* 0x000e220000002500 */
[----:B------:R-:W-:Y:S01]  /*0370*/  LEA.HI R6, R6, R5, RZ, 0x2 ;  /* 0x0000000506067211 */ /* 0x000fe200078f10ff */
[----:B------:R-:W-:Y:S01]  /*0380*/  NOP ;  /* 0x0000000000007918 */ /* 0x000fe20000000000 */
[----:B-----5:R-:W-:-:S02]  /*0390*/  ISETP.NE.OR P0, PT, R0, RZ, !P0 ;  /* 0x000000ff0000720c */ /* 0x020fc40004705670 */
[----:B-1----:R-:W-:-:S04]  /*03a0*/  ISETP.NE.AND P3, PT, R2, 0x1, PT ;  /* 0x000000010200780c */ /* 0x002fc80003f65270 */
[----:B------:R-:W-:Y:S02]  /*03b0*/  P2R R0, PR, RZ, 0x8 ;  /* 0x00000008ff007803 */ /* 0x000fe40000000000 */
[----:B------:R-:W-:-:S05]  /*03c0*/  LOP3.LUT R0, R6, 0xfffffffc, RZ, 0xc0, !PT ;  /* 0xfffffffc06007812 */ /* 0x000fca00078ec0ff */
[----:B------:R-:W-:Y:S01]  /*03d0*/  VOTEU.ALL UP0, P0 ;  /* 0x00000000003f7886 */ /* 0x000fe20000000000 */
[----:B------:R-:W-:Y:S01]  /*03e0*/  IMAD.IADD R0, R5, 0x1, -R0 ;  /* 0x0000000105007824 */ /* 0x000fe200078e0a00 */
[----:B------:R-:W0:Y:S01]  /*03f0*/  @P3 LDC R17, c[0x0][0x10] ;  /* 0x00000400ff113b82 */ /* 0x000e220000000800 */
[----:B------:R-:W-:Y:S01]  /*0400*/  VOTEU.ALL UP1, P0 ;  /* 0x00000000003f7886 */ /* 0x000fe20000020000 */
[----:B--2---:R-:W-:Y:S01]  /*0410*/  @P3 IMAD.MOV.U32 R6, RZ, RZ, R3 ;  /* 0x000000ffff063224 */ /* 0x004fe200078e0003 */
[----:B------:R-:W-:Y:S01]  /*0420*/  @!UP0 UMOV UR6, 0x400 ;  /* 0x0000040000068882 */ /* 0x000fe20000000000 */
[----:B------:R-:W-:-:S04]  /*0430*/  @!UP0 UIADD3 UR4, -UR4, 0x100000, URZ ;  /* 0x0010000004048890 */ /* 0x000fc8000fffe13f */
[----:B------:R-:W-:Y:S02]  /*0440*/  @!UP0 USHF.L.U32 UR5, UR4, 0xb, URZ ;  /* 0x0000000b04058899 */ /* 0x000fe4000800063f */
[----:B------:R-:W-:Y:S01]  /*0450*/  @!UP0 USHF.L.U32 UR4, UR4, 0x1, URZ ;  /* 0x0000000104048899 */ /* 0x000fe2000800063f */
[----:B------:R-:W-:Y:S02]  /*0460*/  @P3 IMAD.MOV.U32 R7, RZ, RZ, RZ ;  /* 0x000000ffff073224 */ /* 0x000fe400078e00ff */
[----:B------:R-:W-:Y:S01]  /*0470*/  IMAD.MOV.U32 R5, RZ, RZ, RZ ;  /* 0x000000ffff057224 */ /* 0x000fe200078e00ff */
[----:B------:R-:W1:Y:S01]  /*0480*/  @!UP0 S2UR UR7, SR_CgaCtaId ;  /* 0x00000000000789c3 */ /* 0x000e620000008800 */
[----:B------:R-:W-:-:S07]  /*0490*/  @P3 IMAD.MOV.U32 R11, RZ, RZ, RZ ;  /* 0x000000ffff0b3224 */ /* 0x000fce00078e00ff */
[----:B------:R-:W2:Y:S01]  /*04a0*/  @!P3 LDC R9, c[0x0][0xc] ;  /* 0x00000300ff09bb82 */ /* 0x000ea20000000800 */
[----:B0-----:R-:W-:-:S04]  /*04b0*/  @P3 IMAD.WIDE.U32 R16, R4, R17, R6 ;  /* 0x0000001104103225 */ /* 0x001fc800078e0006 */
[----:B------:R-:W-:Y:S01]  /*04c0*/  @P3 IMAD.IADD R17, R17, 0x1, R11 ;  /* 0x0000000111113824 */ /* 0x000fe200078e020b */
[----:B-1----:R-:W-:Y:S01]  /*04d0*/  @!UP0 ULEA UR6, UR7, UR6, 0x18 ;  /* 0x0000000607068291 */ /* 0x002fe2000f8ec03f */
[----:B------:R-:W-:Y:S01]  /*04e0*/  VOTEU.ALL UP0, P0 ;  /* 0x00000000003f7886 */ /* 0x000fe20000000000 */
[----:B------:R-:W-:-:S04]  /*04f0*/  ISETP.NE.AND P0, PT, R0, 0x3, PT ;  /* 0x000000030000780c */ /* 0x000fc80003f05270 */
[----:B------:R-:W-:Y:S01]  /*0500*/  ISETP.EQ.OR P0, PT, R0, RZ, !P0 ;  /* 0x000000ff0000720c */ /* 0x000fe20004702670 */
[----:B--2---:R-:W-:-:S03]  /*0510*/  @!P3 IMAD.WIDE.U32 R6, R9, R3, R4 ;  /* 0x000000030906b225 */ /* 0x004fc600078e0004 */
[C---:B------:R-:W-:Y:S01]  /*0520*/  ISETP.EQ.AND P0, PT, R8.reuse, RZ, P0 ;  /* 0x000000ff0800720c */ /* 0x040fe20000702270 */
[----:B------:R-:W-:Y:S01]  /*0530*/  VIADD R8, R8, 0xffffffff ;  /* 0xffffffff08087836 */ /* 0x000fe20000000000 */
[----:B------:R-:W0:Y:S02]  /*0540*/  FENCE.VIEW.ASYNC.S ;  /* 0x00000000000073c6 */ /* 0x000e240000000000 */
[----:B0-----:R0:W3:Y:S01]  /*0550*/  @!UP0 SYNCS.EXCH.64 URZ, [UR6+0x60], UR4 ;  /* 0x00006004063f85b2 */ /* 0x0010e20008000100 */
[----:B------:R-:W-:Y:S01]  /*0560*/  @!P3 IMAD.MOV.U32 R16, RZ, RZ, R6 ;  /* 0x000000ffff10b224 */ /* 0x000fe200078e0006 */
[----:B------:R-:W-:Y:S01]  /*0570*/  SEL R19, RZ, 0x1, !P0 ;  /* 0x00000001ff137807 */ /* 0x000fe20004000000 */
[----:B------:R-:W-:Y:S01]  /*0580*/  @!P3 IMAD.MOV.U32 R17, RZ, RZ, R7 ;  /* 0x000000ffff11b224 */ /* 0x000fe200078e0007 */
[----:B------:R-:W-:-:S04]  /*0590*/  ISETP.GE.U32.AND P1, PT, R8, 0x2, PT ;  /* 0x000000020800780c */ /* 0x000fc80003f26070 */
[----:B------:R-:W-:Y:S01]  /*05a0*/  SEL R19, R19, 0x2, P1 ;  /* 0x0000000213137807 */ /* 0x000fe20000800000 */
[----:B------:R0:W3:Y:S01]  /*05b0*/  @!UP1 SYNCS.EXCH.64 URZ, [UR6+0x68], UR4 ;  /* 0x00006804063f95b2 */ /* 0x0000e20008000100 */
[----:B------:R-:W-:Y:S01]  /*05c0*/  NOP ;  /* 0x0000000000007918 */ /* 0x000fe20000000000 */
[----:B---34-:R-:W-:Y:S06]  /*05d0*/  BAR.SYNC.DEFER_BLOCKING 0x0 ;  /* 0x0000000000007b1d */ /* 0x018fec0000010000 */
[----:B------:R-:W-:Y:S05]  /*05e0*/  @!P2 BRA `(.L_x_3) ;  /* 0x000000800064a947 */ /* 0x000fea0003800000 */
[----:B------:R-:W-:-:S13]  /*05f0*/  ISETP.GT.U32.AND P0, PT, R8, 0x1, PT ;  /* 0x000000010800780c */ /* 0x000fda0003f04070 */
[----:B0-----:R-:W-:Y:S05]  /*0600*/  @P0 EXIT ;  /* 0x000000000000094d */ /* 0x001fea0003800000 */
[----:B------:R-:W-:Y:S01]  /*0610*/  ULDC.64 UR4, c[0x0][0x650] ;  /* 0x0001940000047ab9 */ /* 0x000fe20000000a00 */
[----:B------:R-:W-:Y:S01]  /*0620*/  PRMT R0, RZ, 0x7610, R0 ;  /* 0x00007610ff007816 */ /* 0x000fe20000000000 */
[----:B------:R-:W-:Y:S01]  /*0630*/  IMAD.MOV.U32 R152, RZ, RZ, -0x1 ;  /* 0xffffffffff987424 */ /* 0x000fe200078e00ff */
[----:B------:R-:W-:Y:S01]  /*0640*/  ISETP.GE.U32.AND P0, PT, R16, UR4, PT ;  /* 0x0000000410007c0c */ /* 0x000fe2000bf06070 */
[----:B------:R-:W-:Y:S02]  /*0650*/  IMAD.MOV.U32 R23, RZ, RZ, -0x1 ;  /* 0xffffffffff177424 */ /* 0x000fe400078e00ff */
[----:B------:R-:W-:Y:S01]  /*0660*/  IMAD.MOV.U32 R22, RZ, RZ, -0x1 ;  /* 0xffffffffff167424 */ /* 0x000fe200078e00ff */
[----:B------:R-:W-:-:S13]  /*0670*/  ISETP.GE.U32.AND.EX P0, PT, R17, UR5, PT, P0 ;  /* 0x0000000511007c0c */ /* 0x000fda000bf06100 */
[----:B------:R-:W-:Y:S05]  /*0680*/  @P0 BRA `(.L_x_4) ;  /* 0x0000000400580947 */ /* 0x000fea0003800000 */
[----:B------:R-:W0:Y:S01]  /*0690*/  LDC.64 R14, c[0x0][0x628] ;  /* 0x00018a00ff0e7b82 */ /* 0x000e220000000a00 */
[----:B------:R-:W-:Y:S02]  /*06a0*/  IMAD.MOV.U32 R6, RZ, RZ, R16 ;  /* 0x000000ffff067224 */ /* 0x000fe400078e0010 */
[----:B------:R-:W-:-:S05]  /*06b0*/  IMAD.MOV.U32 R7, RZ, RZ, R17 ;  /* 0x000000ffff077224 */ /* 0x000fca00078e0011 */
[----:B------:R-:W1:Y:S08]  /*06c0*/  LDC R0, c[0x0][0x630] ;  /* 0x00018c00ff007b82 */ /* 0x000e700000000800 */
[----:B------:R-:W2:Y:S01]  /*06d0*/  LDC.64 R20, c[0x0][0x620] ;  /* 0x00018800ff147b82 */ /* 0x000ea20000000a00 */
[----:B0-----:R-:W-:-:S04]  /*06e0*/  ISETP.NE.U32.AND P0, PT, R14, RZ, PT ;  /* 0x000000ff0e00720c */ /* 0x001fc80003f05070 */
[----:B------:R-:W-:-:S13]  /*06f0*/  ISETP.NE.AND.EX P0, PT, R15, RZ, PT, P0 ;  /* 0x000000ff0f00720c */ /* 0x000fda0003f05300 */
[----:B-12---:R-:W-:Y:S05]  /*0700*/  @!P0 BRA `(.L_x_5) ;  /* 0x0000000000288947 */ /* 0x006fea0003800000 */
[----:B------:R-:W0:Y:S02]  /*0710*/  LDC R11, c[0x0][0x634] ;  /* 0x00018d00ff0b7b82 */ /* 0x000e240000000800 */
[----:B0-----:R-:W-:-:S05]  /*0720*/  IADD3 R11, P0, R16, R11, RZ ;  /* 0x0000000b100b7210 */ /* 0x001fca0007f1e0ff */
[----:B------:R-:W-:-:S04]  /*0730*/  IMAD.X R13, RZ, RZ, R17, P0 ;  /* 0x000000ffff0d7224 */ /* 0x000fc800000e0611 */
[----:B------:R-:W-:-:S04]  /*0740*/  IMAD.WIDE.U32 R6, R13, R14, RZ ;  /* 0x0000000e0d067225 */ /* 0x000fc800078e00ff */
[----:B------:R-:W-:-:S04]  /*0750*/  IMAD.WIDE.U32 R8, P0, R11, R15, R6 ;  /* 0x0000000f0b087225 */ /* 0x000fc80007800006 */
[----:B------:R-:W-:-:S04]  /*0760*/  IMAD.WIDE.U32 R6, R11, R14, RZ ;  /* 0x0000000e0b067225 */ /* 0x000fc800078e00ff */
[----:B------:R-:W-:Y:S01]  /*0770*/  IMAD.X R11, RZ, RZ, RZ, P0 ;  /* 0x000000ffff0b7224 */ /* 0x000fe200000e06ff */
[----:B------:R-:W-:Y:S01]  /*0780*/  IADD3 RZ, P0, R7, R8, RZ ;  /* 0x0000000807ff7210 */ /* 0x000fe20007f1e0ff */
[----:B------:R-:W-:-:S04]  /*0790*/  IMAD.MOV.U32 R10, RZ, RZ, R9 ;  /* 0x000000ffff0a7224 */ /* 0x000fc800078e0009 */
[----:B------:R-:W-:-:S08]  /*07a0*/  IMAD.WIDE.U32.X R6, R13, R15, R10, P0 ;  /* 0x0000000f0d067225 */ /* 0x000fd000000e040a */
.L_x_5:
[-CC-:B------:R-:W-:Y:S01]  /*07b0*/  SHF.R.U64 R25, R6, R0.reuse, R7.reuse ;  /* 0x0000000006197219 */ /* 0x180fe20000001207 */
[----:B------:R-:W0:Y:S01]  /*07c0*/  LDC R10, c[0x0][0x618] ;  /* 0x00018600ff0a7b82 */ /* 0x000e220000000800 */
[----:B------:R-:W-:Y:S01]  /*07d0*/  SHF.R.U32.HI R5, RZ, R0, R7 ;  /* 0x00000000ff057219 */ /* 0x000fe20000011607 */
[----:B------:R-:W-:Y:S01]  /*07e0*/  ULDC UR4, c[0x0][0x150] ;  /* 0x0000540000047ab9 */ /* 0x000fe20000000800 */
[----:B------:R-:W-:Y:S02]  /*07f0*/  IADD3 R9, P0, RZ, -R25, RZ ;  /* 0x80000019ff097210 */ /* 0x000fe40007f1e0ff */
[----:B------:R-:W-:-:S03]  /*0800*/  I2FP.F32.U32 R0, R4 ;  /* 0x0000000400007245 */ /* 0x000fc60000201000 */
[----:B------:R-:W1:Y:S01]  /*0810*/  LDC.64 R26, c[0x0][0x640] ;  /* 0x00019000ff1a7b82 */ /* 0x000e620000000a00 */
[----:B------:R-:W-:Y:S02]  /*0820*/  IMAD.X R11, RZ, RZ, ~R5, P0 ;  /* 0x000000ffff0b7224 */ /* 0x000fe400000e0e05 */
[----:B------:R-:W-:Y:S01]  /*0830*/  FMUL R0, R0, UR4 ;  /* 0x0000000400007c20 */ /* 0x000fe20008400000 */
[----:B------:R-:W-:Y:S01]  /*0840*/  IMAD.WIDE.U32 R6, R9, R20, R16 ;  /* 0x0000001409067225 */ /* 0x000fe200078e0010 */
[----:B------:R-:W-:-:S03]  /*0850*/  ULDC UR4, c[0x0][0x154] ;  /* 0x0000550000047ab9 */ /* 0x000fc60000000800 */
[----:B------:R-:W-:Y:S01]  /*0860*/  IMAD R8, R11, R20, RZ ;  /* 0x000000140b087224 */ /* 0x000fe200078e02ff */
[----:B------:R-:W2:Y:S01]  /*0870*/  LDC R5, c[0x0][0x144] ;  /* 0x00005100ff057b82 */ /* 0x000ea20000000800 */
[----:B------:R-:W3:Y:S02]  /*0880*/  F2I.U32.TRUNC.NTZ R0, R0 ;  /* 0x0000000000007305 */ /* 0x000ee4000020f000 */
[----:B------:R-:W-:-:S04]  /*0890*/  IMAD R9, R9, R21, R8 ;  /* 0x0000001509097224 */ /* 0x000fc800078e0208 */
[----:B------:R-:W-:Y:S01]  /*08a0*/  IMAD.IADD R7, R7, 0x1, R9 ;  /* 0x0000000107077824 */ /* 0x000fe200078e0209 */
[----:B------:R-:W4:Y:S01]  /*08b0*/  LDC R12, c[0x0][0x608] ;  /* 0x00018200ff0c7b82 */ /* 0x000f220000000800 */
[----:B------:R-:W-:-:S03]  /*08c0*/  IMAD.MOV.U32 R9, RZ, RZ, -0x1 ;  /* 0xffffffffff097424 */ /* 0x000fc600078e00ff */
[-CC-:B0-----:R-:W-:Y:S02]  /*08d0*/  SHF.R.U64 R20, R6, R10.reuse, R7.reuse ;  /* 0x0000000a06147219 */ /* 0x181fe40000001207 */
[----:B------:R-:W-:Y:S02]  /*08e0*/  I2FP.F32.U32 R6, R3 ;  /* 0x0000000300067245 */ /* 0x000fe40000201000 */
[----:B------:R-:W0:Y:S01]  /*08f0*/  LDC R24, c[0x0][0x658] ;  /* 0x00019600ff187b82 */ /* 0x000e220000000800 */
[----:B-1----:R-:W-:Y:S01]  /*0900*/  ISETP.NE.U32.AND P0, PT, R26, RZ, PT ;  /* 0x000000ff1a00720c */ /* 0x002fe20003f05070 */
[----:B---3--:R-:W-:Y:S01]  /*0910*/  IMAD.MOV R8, RZ, RZ, -R0 ;  /* 0x000000ffff087224 */ /* 0x008fe200078e0a00 */
[----:B------:R-:W-:Y:S01]  /*0920*/  SHF.R.U32.HI R7, RZ, R10, R7 ;  /* 0x0000000aff077219 */ /* 0x000fe20000011607 */
[----:B------:R-:W-:Y:S01]  /*0930*/  FMUL R6, R6, UR4 ;  /* 0x0000000406067c20 */ /* 0x000fe20008400000 */
[----:B------:R-:W-:-:S03]  /*0940*/  ISETP.NE.AND.EX P0, PT, R27, RZ, PT, P0 ;  /* 0x000000ff1b00720c */ /* 0x000fc60003f05300 */
[----:B------:R-:W1:Y:S01]  /*0950*/  LDC R14, c[0x0][0x148] ;  /* 0x00005200ff0e7b82 */ /* 0x000e620000000800 */
[----:B--2---:R-:W-:-:S07]  /*0960*/  IMAD R0, R5, R8, R4 ;  /* 0x0000000805007224 */ /* 0x004fce00078e0204 */
[----:B------:R-:W2:Y:S01]  /*0970*/  LDC R22, c[0x0][0x600] ;  /* 0x00018000ff167b82 */ /* 0x000ea20000000800 */
[-CC-:B----4-:R-:W-:Y:S02]  /*0980*/  SHF.R.U64 R28, R20, R12.reuse, R7.reuse ;  /* 0x0000000c141c7219 */ /* 0x190fe40000001207 */
[----:B------:R-:W-:Y:S01]  /*0990*/  SHF.R.U32.HI R5, RZ, R12, R7 ;  /* 0x0000000cff057219 */ /* 0x000fe20000011607 */
[----:B------:R-:W-:Y:S01]  /*09a0*/  IMAD.MOV.U32 R7, RZ, RZ, 0x1 ;  /* 0x00000001ff077424 */ /* 0x000fe200078e00ff */
[----:B------:R3:W4:Y:S03]  /*09b0*/  F2I.U32.TRUNC.NTZ R12, R6 ;  /* 0x00000006000c7305 */ /* 0x000726000020f000 */
[----:B------:R-:W1:Y:S01]  /*09c0*/  LDC R15, c[0x0][0x648] ;  /* 0x00019200ff0f7b82 */ /* 0x000e620000000800 */
[-C--:B0-----:R-:W-:Y:S02]  /*09d0*/  SHF.L.U32 R4, R9, R24.reuse, RZ ;  /* 0x0000001809047219 */ /* 0x081fe400000006ff */
[----:B------:R-:W-:-:S02]  /*09e0*/  SHF.R.U64 R30, R28, R24, R5 ;  /* 0x000000181c1e7219 */ /* 0x000fc40000001205 */
[----:B------:R-:W-:Y:S02]  /*09f0*/  LOP3.LUT R11, RZ, R4, RZ, 0x33, !PT ;  /* 0x00000004ff0b7212 */ /* 0x000fe400078e33ff */
[-C--:B------:R-:W-:Y:S01]  /*0a00*/  SHF.R.U32.HI R5, RZ, R24.reuse, R5 ;  /* 0x00000018ff057219 */ /* 0x080fe20000011605 */
[----:B------:R-:W0:Y:S01]  /*0a10*/  LDC R21, c[0x0][0x638] ;  /* 0x00018e00ff157b82 */ /* 0x000e220000000800 */
[----:B------:R-:W-:Y:S01]  /*0a20*/  SHF.L.U32 R10, R7, R24, RZ ;  /* 0x00000018070a7219 */ /* 0x000fe200000006ff */
[----:B------:R-:W-:-:S06]  /*0a30*/  IMAD.MOV.U32 R4, RZ, RZ, R30 ;  /* 0x000000ffff047224 */ /* 0x000fcc00078e001e */
[----:B------:R-:W0:Y:S01]  /*0a40*/  LDC R152, c[0x0][0x610] ;  /* 0x00018400ff987b82 */ /* 0x000e220000000800 */
[----:B---34-:R-:W-:Y:S05]  /*0a50*/  @!P0 BRA `(.L_x_6) ;  /* 0x0000000000288947 */ /* 0x018fea0003800000 */
[----:B------:R-:W3:Y:S02]  /*0a60*/  LDC R9, c[0x0][0x64c] ;  /* 0x00019300ff097b82 */ /* 0x000ee40000000800 */
[----:B---3--:R-:W-:-:S05]  /*0a70*/  IADD3 R9, P0, R30, R9, RZ ;  /* 0x000000091e097210 */ /* 0x008fca0007f1e0ff */
        /* <DEDUP_REMOVED lines=8> */
.L_x_6:
[----:B-1----:R-:W-:Y:S01]  /*0b00*/  SHF.R.U64 R4, R4, R15, R5 ;  /* 0x0000000f04047219 */ /* 0x002fe20000001205 */
[----:B--2---:R-:W-:Y:S01]  /*0b10*/  VIADD R5, R22, 0xffffffff ;  /* 0xffffffff16057836 */ /* 0x004fe20000000000 */
[----:B------:R-:W-:Y:S01]  /*0b20*/  LOP3.LUT R11, R28, R11, RZ, 0xc0, !PT ;  /* 0x0000000b1c0b7212 */ /* 0x000fe200078ec0ff */
[----:B------:R-:W-:Y:S02]  /*0b30*/  IMAD.MOV R12, RZ, RZ, -R12 ;  /* 0x000000ffff0c7224 */ /* 0x000fe400078e0a0c */
[----:B------:R-:W-:Y:S01]  /*0b40*/  IMAD.MOV R6, RZ, RZ, -R4 ;  /* 0x000000ffff067224 */ /* 0x000fe200078e0a04 */
[----:B------:R-:W-:Y:S01]  /*0b50*/  LOP3.LUT R5, R20, R5, RZ, 0xc0, !PT ;  /* 0x0000000514057212 */ /* 0x000fe200078ec0ff */
[----:B------:R-:W-:Y:S02]  /*0b60*/  @P3 IMAD R0, R14, R12, R3 ;  /* 0x0000000c0e003224 */ /* 0x000fe400078e0203 */
[----:B------:R-:W-:Y:S02]  /*0b70*/  IMAD R11, R10, R4, R11 ;  /* 0x000000040a0b7224 */ /* 0x000fe400078e020b */
[----:B0-----:R-:W-:-:S02]  /*0b80*/  IMAD R3, R6, R21, R30 ;  /* 0x0000001506037224 */ /* 0x001fc400078e021e */
[----:B------:R-:W-:Y:S02]  /*0b90*/  IMAD R152, R11, R152, R0 ;  /* 0x000000980b987224 */ /* 0x000fe400078e0200 */
[----:B------:R-:W-:Y:S02]  /*0ba0*/  IMAD R3, R3, R22, R5 ;  /* 0x0000001603037224 */ /* 0x000fe400078e0205 */
[----:B------:R-:W-:Y:S02]  /*0bb0*/  IMAD.MOV.U32 R0, RZ, RZ, 0x1 ;  /* 0x00000001ff007424 */ /* 0x000fe400078e00ff */
[----:B------:R-:W-:Y:S01]  /*0bc0*/  IMAD.MOV.U32 R22, RZ, RZ, R25 ;  /* 0x000000ffff167224 */ /* 0x000fe200078e0019 */
[----:B------:R-:W-:Y:S02]  /*0bd0*/  SEL R23, R3, R152, !P3 ;  /* 0x0000009803177207 */ /* 0x000fe40005800000 */
[----:B------:R-:W-:-:S07]  /*0be0*/  SEL R152, R152, R3, !P3 ;  /* 0x0000000398987207 */ /* 0x000fce0005800000 */
.L_x_4:
[----:B------:R-:W-:-:S08]  /*0bf0*/  NOP ;  /* 0x0000000000007918 */ /* 0x000fd00000000000 */
[----:B------:R-:W0:Y:S02]  /*0c00*/  USETMAXREG.TRY_ALLOC.CTAPOOL UP0, 0xe8 ;  /* 0x000000e8000079c8 */ /* 0x000e240008000600 */
[----:B0-----:R-:W-:-:S13]  /*0c10*/  PLOP3.LUT P0, PT, PT, PT, UP0, 0x80, 0x0 ;  /* 0x000000000000781c */ /* 0x001fda0003f0f008 */
[----:B------:R-:W-:Y:S05]  /*0c20*/  @!P0 BRA `(.L_x_4) ;  /* 0xfffffffc00f08947 */ /* 0x000fea000383ffff */
[----:B------:R-:W-:Y:S01]  /*0c30*/  ULDC.64 UR4, c[0x0][0x598] ;  /* 0x0001660000047ab9 */ /* 0x000fe20000000a00 */
[----:B------:R-:W-:Y:S01]  /*0c40*/  ULDC.64 UR36, c[0x0][0x208] ;  /* 0x0000820000247ab9 */ /* 0x000fe20000000a00 */
[----:B------:R-:W-:-:S04]  /*0c50*/  ISETP.NE.U32.AND P0, PT, RZ, UR4, PT ;  /* 0x00000004ff007c0c */ /* 0x000fc8000bf05070 */
[----:B------:R-:W-:-:S13]  /*0c60*/  ISETP.NE.AND.EX P0, PT, RZ, UR5, PT, P0 ;  /* 0x00000005ff007c0c */ /* 0x000fda000bf05300 */
[----:B------:R-:W-:Y:S05]  /*0c70*/  @!P0 BRA `(.L_x_7) ;  /* 0x00000000001c8947 */ /* 0x000fea0003800000 */
[----:B------:R-:W0:Y:S02]  /*0c80*/  LDC.64 R4, c[0x0][0x598] ;  /* 0x00016600ff047b82 */ /* 0x000e240000000a00 */
[----:B0-----:R-:W2:Y:S02]  /*0c90*/  LDG.E.64 R4, desc[UR36][R4.64] ;  /* 0x0000002404047981 */ /* 0x001ea4000c1e1b00 */
[----:B--2---:R-:W-:-:S04]  /*0ca0*/  ISETP.NE.U32.AND P0, PT, R4, RZ, PT ;  /* 0x000000ff0400720c */ /* 0x004fc80003f05070 */
[----:B------:R-:W-:-:S13]  /*0cb0*/  ISETP.NE.AND.EX P0, PT, R5, RZ, PT, P0 ;  /* 0x000000ff0500720c */ /* 0x000fda0003f05300 */
[----:B------:R-:W-:Y:S05]  /*0cc0*/  @!P0 BRA `(.L_x_7) ;  /* 0x0000000000088947 */ /* 0x000fea0003800000 */
[----:B------:R0:W5:Y:S01]  /*0cd0*/  LD.E R153, desc[UR36][R4.64] ;  /* 0x0000002404997980 */ /* 0x000162000c101900 */
[----:B------:R-:W-:Y:S05]  /*0ce0*/  BRA `(.L_x_8) ;  /* 0x0000000000247947 */ /* 0x000fea0003800000 */
.L_x_7:
[----:B------:R-:W-:Y:S02]  /*0cf0*/  ULDC.64 UR4, c[0x0][0x588] ;  /* 0x0001620000047ab9 */ /* 0x000fe40000000a00 */
[----:B------:R-:W-:-:S04]  /*0d00*/  ISETP.NE.U32.AND P0, PT, RZ, UR4, PT ;  /* 0x00000004ff007c0c */ /* 0x000fc8000bf05070 */
[----:B------:R-:W-:-:S13]  /*0d10*/  ISETP.NE.AND.EX P0, PT, RZ, UR5, PT, P0 ;  /* 0x00000005ff007c0c */ /* 0x000fda000bf05300 */
[----:B------:R-:W-:Y:S05]  /*0d20*/  @!P0 BRA `(.L_x_9) ;  /* 0x00000000000c8947 */ /* 0x000fea0003800000 */
[----:B------:R-:W0:Y:S02]  /*0d30*/  LDC.64 R4, c[0x0][0x588] ;  /* 0x00016200ff047b82 */ /* 0x000e240000000a00 */
[----:B0-----:R1:W5:Y:S01]  /*0d40*/  LDG.E R153, desc[UR36][R4.64] ;  /* 0x0000002404997981 */ /* 0x001362000c1e1900 */
[----:B------:R-:W-:Y:S05]  /*0d50*/  BRA `(.L_x_8) ;  /* 0x0000000000087947 */ /* 0x000fea0003800000 */
.L_x_9:
[----:B------:R-:W-:Y:S02]  /*0d60*/  ULDC UR4, c[0x0][0x580] ;  /* 0x0001600000047ab9 */ /* 0x000fe40000000800 */
[----:B------:R-:W-:-:S07]  /*0d70*/  IMAD.U32 R153, RZ, RZ, UR4 ;  /* 0x00000004ff997e24 */ /* 0x000fce000f8e00ff */
.L_x_8:
[----:B------:R-:W-:Y:S02]  /*0d80*/  ULDC.64 UR4, c[0x0][0x5a0] ;  /* 0x0001680000047ab9 */ /* 0x000fe40000000a00 */
[----:B------:R-:W-:-:S04]  /*0d90*/  ISETP.NE.U32.AND P0, PT, RZ, UR4, PT ;  /* 0x00000004ff007c0c */ /* 0x000fc8000bf05070 */
[----:B------:R-:W-:-:S13]  /*0da0*/  ISETP.NE.AND.EX P0, PT, RZ, UR5, PT, P0 ;  /* 0x00000005ff007c0c */ /* 0x000fda000bf05300 */
[----:B------:R-:W-:Y:S05]  /*0db0*/  @!P0 BRA `(.L_x_10) ;  /* 0x00000000001c8947 */ /* 0x000fea0003800000 */
[----:B01----:R-:W0:Y:S02]  /*0dc0*/  LDC.64 R4, c[0x0][0x5a0] ;  /* 0x00016800ff047b82 */ /* 0x003e240000000a00 */
[----:B0-----:R-:W2:Y:S02]  /*0dd0*/  LDG.E.64 R4, desc[UR36][R4.64] ;  /* 0x0000002404047981 */ /* 0x001ea4000c1e1b00 */
[----:B--2---:R-:W-:-:S04]  /*0de0*/  ISETP.NE.U32.AND P0, PT, R4, RZ, PT ;  /* 0x000000ff0400720c */ /* 0x004fc80003f05070 */
[----:B------:R-:W-:-:S13]  /*0df0*/  ISETP.NE.AND.EX P0, PT, R5, RZ, PT, P0 ;  /* 0x000000ff0500720c */ /* 0x000fda0003f05300 */
[----:B------:R-:W-:Y:S05]  /*0e00*/  @!P0 BRA `(.L_x_10) ;  /* 0x0000000000088947 */ /* 0x000fea0003800000 */
[----:B------:R0:W5:Y:S01]  /*0e10*/  LD.E R154, desc[UR36][R4.64] ;  /* 0x00000024049a7980 */ /* 0x000162000c101900 */
[----:B------:R-:W-:Y:S05]  /*0e20*/  BRA `(.L_x_11) ;  /* 0x0000000000247947 */ /* 0x000fea0003800000 */
.L_x_10:
[----:B------:R-:W-:Y:S02]  /*0e30*/  ULDC.64 UR4, c[0x0][0x590] ;  /* 0x0001640000047ab9 */ /* 0x000fe40000000a00 */
[----:B------:R-:W-:-:S04]  /*0e40*/  ISETP.NE.U32.AND P0, PT, RZ, UR4, PT ;  /* 0x00000004ff007c0c */ /* 0x000fc8000bf05070 */
[----:B------:R-:W-:-:S13]  /*0e50*/  ISETP.NE.AND.EX P0, PT, RZ, UR5, PT, P0 ;  /* 0x00000005ff007c0c */ /* 0x000fda000bf05300 */
[----:B------:R-:W-:Y:S05]  /*0e60*/  @!P0 BRA `(.L_x_12) ;  /* 0x00000000000c8947 */ /* 0x000fea0003800000 */
[----:B------:R-:W2:Y:S02]  /*0e70*/  LDC.64 R154, c[0x0][0x590] ;  /* 0x00016400ff9a7b82 */ /* 0x000ea40000000a00 */
[----:B--2---:R2:W5:Y:S01]  /*0e80*/  LDG.E R154, desc[UR36][R154.64] ;  /* 0x000000249a9a7981 */ /* 0x004562000c1e1900 */
[----:B------:R-:W-:Y:S05]  /*0e90*/  BRA `(.L_x_11) ;  /* 0x0000000000087947 */ /* 0x000fea0003800000 */
.L_x_12:
[----:B------:R-:W-:Y:S02]  /*0ea0*/  ULDC UR4, c[0x0][0x584] ;  /* 0x0001610000047ab9 */ /* 0x000fe40000000800 */
[----:B------:R-:W-:-:S07]  /*0eb0*/  IMAD.U32 R154, RZ, RZ, UR4 ;  /* 0x00000004ff9a7e24 */ /* 0x000fce000f8e00ff */
.L_x_11:
[----:B------:R-:W-:-:S13]  /*0ec0*/  LOP3.LUT P0, RZ, R0, 0xff, RZ, 0xc0, !PT ;  /* 0x000000ff00ff7812 */ /* 0x000fda000780c0ff */
[----:B------:R-:W-:Y:S05]  /*0ed0*/  @!P0 EXIT ;  /* 0x000000000000894d */ /* 0x000fea0003800000 */
[----:B------:R-:W-:Y:S01]  /*0ee0*/  ULDC UR4, c[0x0][0x28c] ;  /* 0x0000a30000047ab9 */ /* 0x000fe20000000800 */
[----:B------:R-:W-:Y:S01]  /*0ef0*/  UMOV UR38, URZ ;  /* 0x0000003f00267c82 */ /* 0x000fe20008000000 */
[----:B------:R-:W-:Y:S01]  /*0f00*/  UIADD3 UR4, UR4, 0x3f, URZ ;  /* 0x0000003f04047890 */ /* 0x000fe2000fffe03f */
[----:B------:R-:W-:-:S03]  /*0f10*/  UMOV UR39, URZ ;  /* 0x0000003f00277c82 */ /* 0x000fc60008000000 */
[----:B------:R-:W-:-:S04]  /*0f20*/  USHF.R.S32.HI UR5, URZ, 0x1f, UR4 ;  /* 0x0000001f3f057899 */ /* 0x000fc80008011404 */
[----:B------:R-:W-:-:S04]  /*0f30*/  ULEA.HI UR5, UR5, UR4, URZ, 0x6 ;  /* 0x0000000405057291 */ /* 0x000fc8000f8f303f */
[----:B------:R-:W-:-:S12]  /*0f40*/  USHF.R.S32.HI UR40, URZ, 0x6, UR5 ;  /* 0x000000063f287899 */ /* 0x000fd80008011405 */
.L_x_290:
[----:B------:R-:W-:Y:S01]  /*0f50*/  LOP3.LUT R0, R18, 0x80, RZ, 0xc0, !PT ;  /* 0x0000008012007812 */ /* 0x000fe200078ec0ff */
[----:B------:R-:W3:Y:S01]  /*0f60*/  S2UR UR7, SR_CgaCtaId ;  /* 0x00000000000779c3 */ /* 0x000ee20000008800 */
[----:B------:R-:W-:Y:S02]  /*0f70*/  UMOV UR6, 0x400 ;  /* 0x0000040000067882 */ /* 0x000fe40000000000 */
[----:B------:R-:W-:-:S06]  /*0f80*/  SHF.R.U32.HI R0, RZ, 0x7, R0 ;  /* 0x00000007ff007819 */ /* 0x000fcc0000011600 */
[----:B----4-:R-:W4:Y:S01]  /*0f90*/  SHFL.IDX PT, R0, R0, RZ, 0x1f ;  /* 0x00001fff00007589 */ /* 0x010f2200000e0000 */
[----:B---3--:R-:W-:Y:S01]  /*0fa0*/  ULEA UR6, UR7, UR6, 0x18 ;  /* 0x0000000607067291 */ /* 0x008fe2000f8ec03f */
[----:B----4-:R-:W-:-:S13]  /*0fb0*/  R2UR UR4, R0 ;  /* 0x00000000000472ca */ /* 0x010fda00000e0000 */
[----:B------:R-:W-:-:S04]  /*0fc0*/  ULEA.HI UR5, UR4, UR4, URZ, 0x1 ;  /* 0x0000000404057291 */ /* 0x000fc8000f8f083f */
[----:B------:R-:W-:-:S04]  /*0fd0*/  ULOP3.LUT UR5, UR5, 0xffffe, URZ, 0xc0, !UPT ;  /* 0x000ffffe05057892 */ /* 0x000fc8000f8ec03f */
[----:B------:R-:W-:-:S03]  /*0fe0*/  UIADD3 UR5, UR4, -UR5, URZ ;  /* 0x8000000504057290 */ /* 0x000fc6000fffe03f */
[----:B------:R-:W-:Y:S01]  /*0ff0*/  ULDC UR4, c[0x0][0x28c] ;  /* 0x0000a30000047ab9 */ /* 0x000fe20000000800 */
[----:B------:R-:W-:Y:S01]  /*1000*/  ULEA UR5, UR5, UR6, 0xc ;  /* 0x0000000605057291 */ /* 0x000fe2000f8e603f */
[----:B------:R-:W-:-:S03]  /*1010*/  ISETP.LT.AND P0, PT, RZ, UR4, PT ;  /* 0x00000004ff007c0c */ /* 0x000fc6000bf01270 */
[----:B------:R-:W-:-:S04]  /*1020*/  UIADD3 UR5, UR5, 0x100, URZ ;  /* 0x0000010005057890 */ /* 0x000fc8000fffe03f */
[----:B------:R-:W-:-:S04]  /*1030*/  USHF.R.U32.HI UR5, URZ, 0x4, UR5 ;  /* 0x000000043f057899 */ /* 0x000fc80008011605 */
[----:B------:R-:W-:-:S04]  /*1040*/  ULOP3.LUT UR5, UR5, 0x3fff, URZ, 0xc0, !UPT ;  /* 0x00003fff05057892 */ /* 0x000fc8000f8ec03f */
[----:B------:R-:W-:Y:S01]  /*1050*/  ULOP3.LUT UR41, UR5, 0x10000, URZ, 0xfc, !UPT ;  /* 0x0001000005297892 */ /* 0x000fe2000f8efc3f */
[----:B01----:R-:W-:Y:S11]  /*1060*/  @P0 BRA `(.L_x_13) ;  /* 0x0000000000400947 */ /* 0x003ff60003800000 */
[----:B------:R-:W-:Y:S01]  /*1070*/  MOV R0, 0x0 ;  /* 0x0000000000007802 */ /* 0x000fe20000000f00 */
[----:B------:R-:W-:Y:S01]  /*1080*/  ULDC.64 UR4, c[0x4][0x68] ;  /* 0x01001a0000047ab9 */ /* 0x000fe20000000a00 */
[----:B------:R-:W-:Y:S01]  /*1090*/  ULDC.64 UR6, c[0x4][0x8] ;  /* 0x0100020000067ab9 */ /* 0x000fe20000000a00 */
[----:B01----:R-:W-:Y:S01]  /*10a0*/  IMAD.U32 R4, RZ, RZ, UR4 ;  /* 0x00000004ff047e24 */ /* 0x003fe2000f8e00ff */
[----:B------:R0:W1:Y:S01]  /*10b0*/  LDC.64 R14, c[0x4][R0] ;  /* 0x01000000000e7b82 */ /* 0x0000620000000a00 */
[----:B------:R-:W-:Y:S01]  /*10c0*/  IMAD.U32 R5, RZ, RZ, UR5 ;  /* 0x00000005ff057e24 */ /* 0x000fe2000f8e00ff */
[----:B------:R-:W-:Y:S01]  /*10d0*/  ULDC.64 UR4, c[0x4][0x70] ;  /* 0x01001c0000047ab9 */ /* 0x000fe20000000a00 */
[----:B------:R-:W-:Y:S02]  /*10e0*/  IMAD.U32 R10, RZ, RZ, UR6 ;  /* 0x00000006ff0a7e24 */ /* 0x000fe4000f8e00ff */
[----:B------:R-:W-:Y:S02]  /*10f0*/  IMAD.U32 R6, RZ, RZ, UR4 ;  /* 0x00000004ff067e24 */ /* 0x000fe4000f8e00ff */
[----:B------:R-:W-:-:S02]  /*1100*/  IMAD.U32 R7, RZ, RZ, UR5 ;  /* 0x00000005ff077e24 */ /* 0x000fc4000f8e00ff */
[----:B------:R-:W-:Y:S02]  /*1110*/  IMAD.U32 R11, RZ, RZ, UR7 ;  /* 0x00000007ff0b7e24 */ /* 0x000fe4000f8e00ff */
[----:B------:R-:W-:Y:S02]  /*1120*/  IMAD.MOV.U32 R8, RZ, RZ, 0x1e1 ;  /* 0x000001e1ff087424 */ /* 0x000fe400078e00ff */
[----:B------:R-:W-:Y:S02]  /*1130*/  IMAD.MOV.U32 R12, RZ, RZ, 0x1 ;  /* 0x00000001ff0c7424 */ /* 0x000fe400078e00ff */
[----:B0-----:R-:W-:-:S07]  /*1140*/  IMAD.MOV.U32 R13, RZ, RZ, RZ ;  /* 0x000000ffff0d7224 */ /* 0x001fce00078e00ff */
[----:B------:R-:W-:-:S07]  /*1150*/  LEPC R20, `(.L_x_13) ;  /* 0x000000001014794e */ /* 0x000fce0000000000 */
[----:B-12--5:R-:W-:Y:S05]  /*1160*/  CALL.ABS.NOINC R14 ;  /* 0x000000000e007343 */ /* 0x026fea0003c00000 */
.L_x_13:
[----:B------:R-:W-:-:S04]  /*1170*/  LOP3.LUT R0, R19, 0x1, RZ, 0xfc, !PT ;  /* 0x0000000113007812 */ /* 0x000fc800078efcff */
[----:B------:R-:W-:-:S13]  /*1180*/  ISETP.NE.AND P0, PT, R0, 0x3, PT ;  /* 0x000000030000780c */ /* 0x000fda0003f05270 */
[----:B------:R-:W-:Y:S05]  /*1190*/  @!P0 BRA `(.L_x_14) ;  /* 0x0000000000048947 */ /* 0x000fea0003800000 */
[----:B------:R-:W-:Y:S01]  /*11a0*/  BPT.TRAP 0x1 ;  /* 0x000000040000795c */ /* 0x000fe20000300000 */
.L_x_14:
[----:B------:R-:W3:Y:S01]  /*11b0*/  S2UR UR5, SR_CgaCtaId ;  /* 0x00000000000579c3 */ /* 0x000ee20000008800 */
[----:B------:R-:W-:Y:S01]  /*11c0*/  UMOV UR4, 0x400 ;  /* 0x0000040000047882 */ /* 0x000fe20000000000 */
[----:B------:R-:W-:Y:S02]  /*11d0*/  IMAD.U32 R0, RZ, RZ, UR38 ;  /* 0x00000026ff007e24 */ /* 0x000fe4000f8e00ff */
[----:B------:R-:W-:-:S03]  /*11e0*/  IMAD.U32 R3, RZ, RZ, UR39 ;  /* 0x00000027ff037e24 */ /* 0x000fc6000f8e00ff */
[----:B------:R-:W-:Y:S01]  /*11f0*/  SHF.L.U32 R0, R0, 0x1f, RZ ;  /* 0x0000001f00007819 */ /* 0x000fe200000006ff */
[----:B---3--:R-:W-:-:S06]  /*1200*/  ULEA UR4, UR5, UR4, 0x18 ;  /* 0x0000000405047291 */ /* 0x008fcc000f8ec03f */
[----:B------:R-:W-:-:S04]  /*1210*/  IMAD.U32 R6, RZ, RZ, UR4 ;  /* 0x00000004ff067e24 */ /* 0x000fc8000f8e00ff */
[----:B------:R-:W-:-:S04]  /*1220*/  IMAD R3, R3, 0x8, R6 ;  /* 0x0000000803037824 */ /* 0x000fc800078e0206 */
[----:B------:R3:W4:Y:S01]  /*1230*/  SYNCS.PHASECHK.TRANS64.TRYWAIT P1, [R3+URZ], R0 ;  /* 0x00000000030075a7 */ /* 0x000722000802017f */
[----:B------:R-:W-:Y:S05]  /*1240*/  @!P0 BRA `(.L_x_15) ;  /* 0x0000000000048947 */ /* 0x000fea0003800000 */
[----:B------:R-:W-:Y:S01]  /*1250*/  BPT.TRAP 0x1 ;  /* 0x000000040000795c */ /* 0x000fe20000300000 */
.L_x_15:
[----:B----4-:R-:W-:Y:S05]  /*1260*/  @P1 BRA `(.L_x_16) ;  /* 0x0000000000081947 */ /* 0x010fea0003800000 */
[----:B------:R-:W4:Y:S02]  /*1270*/  SYNCS.PHASECHK.TRANS64.TRYWAIT P1, [R3+URZ], R0 ;  /* 0x00000000030075a7 */ /* 0x000f24000802017f */
[----:B----4-:R-:W-:Y:S05]  /*1280*/  @!P1 BRA `(.L_x_17) ;  /* 0x0000008800ec9947 */ /* 0x010fea0003800000 */
.L_x_16:
[----:B------:R-:W-:-:S04]  /*1290*/  UISETP.LT.AND UP0, UPT, UR40, 0x1, UPT ;  /* 0x000000012800788c */ /* 0x000fc8000bf01270 */
[----:B------:R-:W-:-:S06]  /*12a0*/  USEL UR4, UR40, 0x1, UP0 ;  /* 0x0000000128047887 */ /* 0x000fcc0008000000 */
[----:B---34-:R-:W-:Y:S01]  /*12b0*/  IMAD.U32 R0, RZ, RZ, UR4 ;  /* 0x00000004ff007e24 */ /* 0x018fe2000f8e00ff */
[----:B------:R-:W-:Y:S05]  /*12c0*/  WARPSYNC.ALL ;  /* 0x0000000000007948 */ /* 0x000fea0003800000 */
[----:B------:R-:W-:-:S04]  /*12d0*/  IADD3 R0, -R0, UR40, RZ ;  /* 0x0000002800007c10 */ /* 0x000fc8000fffe1ff */
[----:B------:R-:W-:Y:S02]  /*12e0*/  ISETP.GE.AND P1, PT, R0, 0x1, PT ;  /* 0x000000010000780c */ /* 0x000fe40003f26270 */
[----:B------:R-:W-:Y:S01]  /*12f0*/  R2UR UR4, R6 ;  /* 0x00000000060472ca */ /* 0x000fe200000e0000 */
[----:B------:R-:W-:Y:S01]  /*1300*/  ULEA UR5, UR39, UR41, 0xa ;  /* 0x0000002927057291 */ /* 0x000fe2000f8e503f */
[----:B------:R-:W-:Y:S01]  /*1310*/  WARPGROUP.ARRIVE ;  /* 0x00000000000079c5 */ /* 0x000fe20000000000 */
[----:B------:R-:W-:Y:S01]  /*1320*/  UMOV UR9, 0x80000020 ;  /* 0x8000002000097882 */ /* 0x000fe20000000000 */
[----:B------:R-:W-:-:S04]  /*1330*/  UMOV UR11, 0x80000020 ;  /* 0x80000020000b7882 */ /* 0x000fc80000000000 */
[----:B------:R-:W-:-:S05]  /*1340*/  UMOV UR8, UR5 ;  /* 0x0000000500087c82 */ /* 0x000fca0008000000 */
[----:B------:R-:W-:-:S04]  /*1350*/  UIADD3 UR4, UR4, 0x14100, URZ ;  /* 0x0001410004047890 */ /* 0x000fc8000fffe03f */
[----:B------:R-:W-:-:S04]  /*1360*/  USHF.R.U32.HI UR4, URZ, 0x4, UR4 ;  /* 0x000000043f047899 */ /* 0x000fc80008011604 */
[----:B------:R-:W-:-:S04]  /*1370*/  ULOP3.LUT UR4, UR4, 0x3fff, URZ, 0xc0, !UPT ;  /* 0x00003fff04047892 */ /* 0x000fc8000f8ec03f */
[----:B------:R-:W-:-:S04]  /*1380*/  ULOP3.LUT UR4, UR4, 0x10000, URZ, 0xfc, !UPT ;  /* 0x0001000004047892 */ /* 0x000fc8000f8efc3f */
[----:B------:R-:W-:-:S07]  /*1390*/  ULEA UR6, UR39, UR4, 0x9 ;  /* 0x0000000427067291 */ /* 0x000fce000f8e483f */
[----:B------:R-:W-:Y:S02]  /*13a0*/  UMOV UR10, UR6 ;  /* 0x00000006000a7c82 */ /* 0x000fe40008000000 */
[----:B------:R-:W-:Y:S01]  /*13b0*/  IGMMA.64x128x32.S8.S8 R88, gdesc[UR8], RZ, !UPT, gsb0 ;  /* 0x03600000085879f1 */ /* 0x000fe2000c0410ff */
[----:B------:R-:W-:Y:S01]  /*13c0*/  UIADD3 UR8, UR5, 0x200, URZ ;  /* 0x0000020005087890 */ /* 0x000fe2000fffe03f */
[----:B------:R-:W-:Y:S01]  /*13d0*/  UMOV UR9, 0x80000020 ;  /* 0x8000002000097882 */ /* 0x000fe20000000000 */
[----:B------:R-:W-:Y:S02]  /*13e0*/  WARPGROUP.DEPBAR.LE gsb0, 0x0 ;  /* 0x00008000000079c5 */ /* 0x000fe40000010000 */
[----:B------:R-:W-:-:S06]  /*13f0*/  WARPGROUP.ARRIVE ;  /* 0x00000000000079c5 */ /* 0x000fcc0000000000 */
[----:B------:R-:W-:Y:S01]  /*1400*/  IGMMA.64x128x32.S8.S8 R24, gdesc[UR8], RZ, !UPT, gsb0 ;  /* 0x03600000081879f1 */ /* 0x000fe2000c0410ff */
[----:B------:R-:W-:Y:S02]  /*1410*/  UIADD3 UR8, UR5, 0x2, URZ ;  /* 0x0000000205087890 */ /* 0x000fe4000fffe03f */
[----:B------:R-:W-:Y:S01]  /*1420*/  UIADD3 UR10, UR6, 0x2, URZ ;  /* 0x00000002060a7890 */ /* 0x000fe2000fffe03f */
[----:B------:R-:W-:Y:S01]  /*1430*/  UMOV UR9, 0x80000020 ;  /* 0x8000002000097882 */ /* 0x000fe20000000000 */
[----:B------:R-:W-:Y:S01]  /*1440*/  UMOV UR11, 0x80000020 ;  /* 0x80000020000b7882 */ /* 0x000fe20000000000 */
[----:B------:R-:W-:Y:S02]  /*1450*/  WARPGROUP.DEPBAR.LE gsb0, 0x0 ;  /* 0x00008000000079c5 */ /* 0x000fe40000010000 */
[----:B------:R-:W-:-:S06]  /*1460*/  WARPGROUP.ARRIVE ;  /* 0x00000000000079c5 */ /* 0x000fcc0000000000 */
[----:B------:R-:W-:Y:S01]  /*1470*/  IGMMA.64x128x32.S8.S8 R88, gdesc[UR8], R88, gsb0 ;  /* 0x03600000085879f1 */ /* 0x000fe20008041058 */
[----:B------:R-:W-:Y:S01]  /*1480*/  UIADD3 UR8, UR5, 0x202, URZ ;  /* 0x0000020205087890 */ /* 0x000fe2000fffe03f */
[----:B------:R-:W-:Y:S01]  /*1490*/  UMOV UR9, 0x80000020 ;  /* 0x8000002000097882 */ /* 0x000fe20000000000 */
[----:B------:R-:W-:Y:S02]  /*14a0*/  WARPGROUP.DEPBAR.LE gsb0, 0x0 ;  /* 0x00008000000079c5 */ /* 0x000fe40000010000 */
[----:B------:R-:W-:-:S06]  /*14b0*/  WARPGROUP.ARRIVE ;  /* 0x00000000000079c5 */ /* 0x000fcc0000000000 */
[----:B------:R-:W-:Y:S03]  /*14c0*/  IGMMA.64x128x32.S8.S8 R24, gdesc[UR8], R24, gsb0 ;  /* 0x03600000081879f1 */ /* 0x000fe60008041018 */
[----:B------:R-:W-:Y:S02]  /*14d0*/  WARPGROUP.DEPBAR.LE gsb0, 0x0 ;  /* 0x00008000000079c5 */ /* 0x000fe40000010000 */
[----:B------:R-:W-:Y:S05]  /*14e0*/  @!P1 BRA `(.L_x_18) ;  /* 0x0000000400109947 */ /* 0x000fea0003800000 */
[----:B------:R-:W-:Y:S02]  /*14f0*/  UIADD3 UR5, UR39, 0x1, URZ ;  /* 0x0000000127057890 */ /* 0x000fe4000fffe03f */
[----:B------:R-:W-:Y:S02]  /*1500*/  IMAD.U32 R3, RZ, RZ, UR39 ;  /* 0x00000027ff037e24 */ /* 0x000fe4000f8e00ff */
[----:B------:R-:W-:-:S04]  /*1510*/  UISETP.NE.AND UP0, UPT, UR5, 0x5, UPT ;  /* 0x000000050500788c */ /* 0x000fc8000bf05270 */
[----:B------:R-:W-:Y:S02]  /*1520*/  USEL UR6, URZ, 0x1, UP0 ;  /* 0x000000013f067887 */ /* 0x000fe40008000000 */
[----:B------:R-:W-:Y:S02]  /*1530*/  USEL UR5, UR5, URZ, UP0 ;  /* 0x0000003f05057287 */ /* 0x000fe40008000000 */
[----:B------:R-:W-:-:S06]  /*1540*/  ULOP3.LUT UR6, UR38, UR6, URZ, 0x3c, !UPT ;  /* 0x0000000626067292 */ /* 0x000fcc000f8e3c3f */
[----:B------:R-:W-:-:S07]  /*1550*/  IMAD.U32 R7, RZ, RZ, UR6 ;  /* 0x00000006ff077e24 */ /* 0x000fce000f8e00ff */
.L_x_25:
[----:B------:R-:W-:Y:S05]  /*1560*/  @!P0 BRA `(.L_x_19) ;  /* 0x0000000000048947 */ /* 0x000fea0003800000 */
[----:B------:R-:W-:Y:S01]  /*1570*/  BPT.TRAP 0x1 ;  /* 0x000000040000795c */ /* 0x000fe20000300000 */
.L_x_19:
[----:B------:R-:W3:Y:S01]  /*1580*/  S2UR UR7, SR_CgaCtaId ;  /* 0x00000000000779c3 */ /* 0x000ee20000008800 */
[----:B------:R-:W-:Y:S01]  /*1590*/  UMOV UR6, 0x400 ;  /* 0x0000040000067882 */ /* 0x000fe20000000000 */
[----:B01----:R-:W-:Y:S01]  /*15a0*/  IMAD.U32 R5, RZ, RZ, UR5 ;  /* 0x00000005ff057e24 */ /* 0x003fe2000f8e00ff */
[----:B------:R-:W-:Y:S01]  /*15b0*/  SHF.L.U32 R4, R7, 0x1f, RZ ;  /* 0x0000001f07047819 */ /* 0x000fe200000006ff */
[----:B---3--:R-:W-:-:S06]  /*15c0*/  ULEA UR6, UR7, UR6, 0x18 ;  /* 0x0000000607067291 */ /* 0x008fcc000f8ec03f */
[----:B------:R-:W-:-:S04]  /*15d0*/  IMAD.U32 R6, RZ, RZ, UR6 ;  /* 0x00000006ff067e24 */ /* 0x000fc8000f8e00ff */
[----:B------:R-:W-:-:S04]  /*15e0*/  IMAD R5, R5, 0x8, R6 ;  /* 0x0000000805057824 */ /* 0x000fc800078e0206 */
[----:B------:R0:W1:Y:S01]  /*15f0*/  SYNCS.PHASECHK.TRANS64.TRYWAIT P1, [R5+URZ], R4 ;  /* 0x00000004050075a7 */ /* 0x000062000802017f */
[----:B------:R-:W-:Y:S05]  /*1600*/  @!P0 BRA `(.L_x_20) ;  /* 0x0000000000048947 */ /* 0x000fea0003800000 */
[----:B------:R-:W-:Y:S01]  /*1610*/  BPT.TRAP 0x1 ;  /* 0x000000040000795c */ /* 0x000fe20000300000 */
.L_x_20:
[----:B-1----:R-:W-:Y:S05]  /*1620*/  @P1 BRA `(.L_x_21) ;  /* 0x0000000000081947 */ /* 0x002fea0003800000 */
[----:B------:R-:W1:Y:S02]  /*1630*/  SYNCS.PHASECHK.TRANS64.TRYWAIT P1, [R5+URZ], R4 ;  /* 0x00000004050075a7 */ /* 0x000e64000802017f */
[----:B-1----:R-:W-:Y:S05]  /*1640*/  @!P1 BRA `(.L_x_22) ;  /* 0x0000008800109947 */ /* 0x002fea0003800000 */
.L_x_21:
[----:B------:R-:W-:Y:S01]  /*1650*/  ULEA UR6, UR5, UR41, 0xa ;  /* 0x0000002905067291 */ /* 0x000fe2000f8e503f */
[----:B------:R-:W-:Y:S01]  /*1660*/  WARPGROUP.ARRIVE ;  /* 0x00000000000079c5 */ /* 0x000fe20000000000 */
[----:B------:R-:W-:Y:S01]  /*1670*/  ULEA UR7, UR5, UR4, 0x9 ;  /* 0x0000000405077291 */ /* 0x000fe2000f8e483f */
[----:B------:R-:W-:Y:S01]  /*1680*/  UMOV UR9, 0x80000020 ;  /* 0x8000002000097882 */ /* 0x000fe20000000000 */
[----:B------:R-:W-:-:S03]  /*1690*/  UMOV UR11, 0x80000020 ;  /* 0x80000020000b7882 */ /* 0x000fc60000000000 */
[----:B------:R-:W-:Y:S02]  /*16a0*/  UMOV UR8, UR6 ;  /* 0x0000000600087c82 */ /* 0x000fe40008000000 */
[----:B------:R-:W-:Y:S02]  /*16b0*/  UMOV UR10, UR7 ;  /* 0x00000007000a7c82 */ /* 0x000fe40008000000 */
[----:B------:R-:W-:Y:S01]  /*16c0*/  IGMMA.64x128x32.S8.S8 R88, gdesc[UR8], R88, gsb0 ;  /* 0x03600000085879f1 */ /* 0x000fe20008041058 */
[----:B------:R-:W-:Y:S01]  /*16d0*/  UIADD3 UR8, UR6, 0x200, URZ ;  /* 0x0000020006087890 */ /* 0x000fe2000fffe03f */
[----:B------:R-:W-:Y:S01]  /*16e0*/  UMOV UR9, 0x80000020 ;  /* 0x8000002000097882 */ /* 0x000fe20000000000 */
[----:B------:R-:W-:Y:S02]  /*16f0*/  WARPGROUP.DEPBAR.LE gsb0, 0x0 ;  /* 0x00008000000079c5 */ /* 0x000fe40000010000 */
[----:B------:R-:W-:-:S06]  /*1700*/  WARPGROUP.ARRIVE ;  /* 0x00000000000079c5 */ /* 0x000fcc0000000000 */
[----:B------:R-:W-:Y:S01]  /*1710*/  IGMMA.64x128x32.S8.S8 R24, gdesc[UR8], R24, gsb0 ;  /* 0x03600000081879f1 */ /* 0x000fe20008041018 */
        /* <DEDUP_REMOVED lines=14> */
[----:B------:R-:W-:Y:S01]  /*1800*/  BPT.TRAP 0x1 ;  /* 0x000000040000795c */ /* 0x000fe20000300000 */
.L_x_23:
[----:B01----:R-:W-:Y:S01]  /*1810*/  IMAD R4, R3, 0x8, R6 ;  /* 0x0000000803047824 */ /* 0x003fe200078e0206 */
[----:B------:R-:W-:-:S03]  /*1820*/  ISETP.GT.U32.AND P1, PT, R19, 0x1, PT ;  /* 0x000000011300780c */ /* 0x000fc60003f24070 */
[----:B------:R-:W-:-:S05]  /*1830*/  VIADD R4, R4, 0x28 ;  /* 0x0000002804047836 */ /* 0x000fca0000000000 */
[----:B------:R-:W-:-:S04]  /*1840*/  PRMT R4, RZ, 0x654, R4 ;  /* 0x00000654ff047816 */ /* 0x000fc80000000004 */
[----:B------:R0:W-:Y:S01]  /*1850*/  SYNCS.ARRIVE.TRANS64.RED.A1T0 RZ, [R4+URZ], RZ ;  /* 0x000000ff04ff79a7 */ /* 0x0001e2000810043f */
[----:B------:R-:W-:Y:S05]  /*1860*/  @P1 BRA `(.L_x_24) ;  /* 0x0000000000041947 */ /* 0x000fea0003800000 */
[----:B------:R-:W-:Y:S01]  /*1870*/  BPT.TRAP 0x1 ;  /* 0x000000040000795c */ /* 0x000fe20000300000 */
.L_x_24:
[----:B------:R-:W-:Y:S01]  /*1880*/  UIADD3 UR5, UR5, 0x1, URZ ;  /* 0x0000000105057890 */ /* 0x000fe2000fffe03f */
[C---:B------:R-:W-:Y:S01]  /*1890*/  ISETP.GT.AND P2, PT, R0.reuse, 0x1, PT ;  /* 0x000000010000780c */ /* 0x040fe20003f44270 */
[----:B------:R-:W-:Y:S02]  /*18a0*/  VIADD R3, R3, 0x1 ;  /* 0x0000000103037836 */ /* 0x000fe40000000000 */
[----:B------:R-:W-:Y:S01]  /*18b0*/  UISETP.NE.AND UP0, UPT, UR5, 0x5, UPT ;  /* 0x000000050500788c */ /* 0x000fe2000bf05270 */
[----:B------:R-:W-:Y:S02]  /*18c0*/  VIADD R0, R0, 0xffffffff ;  /* 0xffffffff00007836 */ /* 0x000fe40000000000 */
[C---:B------:R-:W-:Y:S01]  /*18d0*/  ISETP.NE.AND P1, PT, R3.reuse, 0x5, PT ;  /* 0x000000050300780c */ /* 0x040fe20003f25270 */
[----:B------:R-:W-:Y:S02]  /*18e0*/  USEL UR6, URZ, 0x1, UP0 ;  /* 0x000000013f067887 */ /* 0x000fe40008000000 */
[----:B------:R-:W-:Y:S01]  /*18f0*/  USEL UR5, UR5, URZ, UP0 ;  /* 0x0000003f05057287 */ /* 0x000fe20008000000 */
[----:B------:R-:W-:-:S03]  /*1900*/  SEL R3, R3, RZ, P1 ;  /* 0x000000ff03037207 */ /* 0x000fc60000800000 */
[----:B------:R-:W-:Y:S01]  /*1910*/  LOP3.LUT R7, R7, UR6, RZ, 0x3c, !PT ;  /* 0x0000000607077c12 */ /* 0x000fe2000f8e3cff */
[----:B------:R-:W-:Y:S07]  /*1920*/  @P2 BRA `(.L_x_25) ;  /* 0xfffffffc000c2947 */ /* 0x000fee000383ffff */
.L_x_18:
[----:B------:R-:W3:Y:S02]  /*1930*/  LDC R0, c[0x0][0x28c] ;  /* 0x0000a300ff007b82 */ /* 0x000ee40000000800 */
[----:B---3--:R-:W-:-:S13]  /*1940*/  ISETP.GE.AND P1, PT, R0, 0x1, PT ;  /* 0x000000010000780c */ /* 0x008fda0003f26270 */
[----:B------:R-:W-:Y:S05]  /*1950*/  @!P1 BRA `(.L_x_26) ;  /* 0x0000000000409947 */ /* 0x000fea0003800000 */
[----:B------:R-:W-:Y:S05]  /*1960*/  @!P0 BRA `(.L_x_27) ;  /* 0x0000000000048947 */ /* 0x000fea0003800000 */
[----:B------:R-:W-:Y:S01]  /*1970*/  BPT.TRAP 0x1 ;  /* 0x000000040000795c */ /* 0x000fe20000300000 */
.L_x_27:
[----:B------:R-:W-:Y:S01]  /*1980*/  UISETP.LT.AND UP0, UPT, UR40, 0x1, UPT ;  /* 0x000000012800788c */ /* 0x000fe2000bf01270 */
[----:B------:R-:W-:-:S03]  /*1990*/  ISETP.GT.U32.AND P0, PT, R19, 0x1, PT ;  /* 0x000000011300780c */ /* 0x000fc60003f04070 */
[----:B------:R-:W-:-:S04]  /*19a0*/  USEL UR6, UR40, 0x1, UP0 ;  /* 0x0000000128067887 */ /* 0x000fc80008000000 */
[----:B------:R-:W-:-:S04]  /*19b0*/  UIADD3 UR6, UR39, UR40, -UR6 ;  /* 0x0000002827067290 */ /* 0x000fc8000fffe806 */
[----:B------:R-:W-:-:S04]  /*19c0*/  UIMAD.WIDE.U32 UR4, UR6, -0x33333333, URZ ;  /* 0xcccccccd060478a5 */ /* 0x000fc8000f8e003f */
[----:B------:R-:W-:-:S04]  /*19d0*/  USHF.R.U32.HI UR4, URZ, 0x2, UR5 ;  /* 0x000000023f047899 */ /* 0x000fc80008011605 */
[----:B------:R-:W-:-:S06]  /*19e0*/  UIMAD UR6, UR4, -0x5, UR6 ;  /* 0xfffffffb040678a4 */ /* 0x000fcc000f8e0206 */
[----:B------:R-:W-:-:S04]  /*19f0*/  IMAD.U32 R3, RZ, RZ, UR6 ;  /* 0x00000006ff037e24 */ /* 0x000fc8000f8e00ff */
[----:B------:R-:W-:-:S04]  /*1a00*/  IMAD R0, R3, 0x8, R6 ;  /* 0x0000000803007824 */ /* 0x000fc800078e0206 */
[----:B------:R-:W-:-:S05]  /*1a10*/  VIADD R0, R0, 0x28 ;  /* 0x0000002800007836 */ /* 0x000fca0000000000 */
[----:B------:R-:W-:-:S04]  /*1a20*/  PRMT R0, RZ, 0x654, R0 ;  /* 0x00000654ff007816 */ /* 0x000fc80000000000 */
[----:B------:R3:W-:Y:S01]  /*1a30*/  SYNCS.ARRIVE.TRANS64.RED.A1T0 RZ, [R0+URZ], RZ ;  /* 0x000000ff00ff79a7 */ /* 0x0007e2000810043f */
[----:B------:R-:W-:Y:S05]  /*1a40*/  @P0 BRA `(.L_x_26) ;  /* 0x0000000000040947 */ /* 0x000fea0003800000 */
[----:B------:R-:W-:Y:S01]  /*1a50*/  BPT.TRAP 0x1 ;  /* 0x000000040000795c */ /* 0x000fe20000300000 */
.L_x_26:
[----:B------:R-:W4:Y:S01]  /*1a60*/  LDC R6, c[0x0][0x288] ;  /* 0x0000a200ff067b82 */ /* 0x000f220000000800 */
[--C-:B---3--:R-:W-:Y:S01]  /*1a70*/  SHF.R.U32.HI R0, RZ, 0x2, R18.reuse ;  /* 0x00000002ff007819 */ /* 0x108fe20000011612 */
[----:B------:R-:W-:Y:S01]  /*1a80*/  IMAD.SHL.U32 R23, R23, 0x80, RZ ;  /* 0x0000008017177824 */ /* 0x000fe200078e00ff */
[----:B01----:R-:W-:Y:S01]  /*1a90*/  SHF.R.U32.HI R5, RZ, 0x7, R18 ;  /* 0x00000007ff057819 */ /* 0x003fe20000011612 */
[----:B------:R-:W-:Y:S01]  /*1aa0*/  UIADD3 UR39, UR40, UR39, URZ ;  /* 0x0000002728277290 */ /* 0x000fe2000fffe03f */
[----:B------:R-:W-:Y:S01]  /*1ab0*/  LOP3.LUT R3, R0, 0x7, RZ, 0xc0, !PT ;  /* 0x0000000700037812 */ /* 0x000fe200078ec0ff */
[C---:B------:R-:W-:Y:S01]  /*1ac0*/  IMAD.SHL.U32 R14, R18.reuse, 0x2, RZ ;  /* 0x00000002120e7824 */ /* 0x040fe200078e00ff */
[----:B------:R-:W-:Y:S01]  /*1ad0*/  LOP3.LUT R0, R5, 0x1, RZ, 0xc0, !PT ;  /* 0x0000000105007812 */ /* 0x000fe200078ec0ff */
[----:B------:R-:W-:Y:S01]  /*1ae0*/  UISETP.GT.U32.AND UP0, UPT, UR39, 0x4, UPT ;  /* 0x000000042700788c */ /* 0x000fe2000bf04070 */
[----:B------:R-:W-:Y:S01]  /*1af0*/  LOP3.LUT R4, R18, 0x60, RZ, 0xc0, !PT ;  /* 0x0000006012047812 */ /* 0x000fe200078ec0ff */
[----:B------:R-:W-:Y:S01]  /*1b00*/  ULDC UR7, c[0x0][0x284] ;  /* 0x0000a10000077ab9 */ /* 0x000fe20000000800 */
[----:B------:R-:W-:Y:S01]  /*1b10*/  UISETP.GE.U32.AND UP1, UPT, UR40, 0x5, UPT ;  /* 0x000000052800788c */ /* 0x000fe2000bf26070 */
[----:B------:R-:W-:Y:S01]  /*1b20*/  IMAD.SHL.U32 R10, R0, 0x40, RZ ;  /* 0x00000040000a7824 */ /* 0x000fe200078e00ff */
[----:B------:R-:W-:Y:S01]  /*1b30*/  SHF.R.U32.HI R8, RZ, 0x1, R4 ;  /* 0x00000001ff087819 */ /* 0x000fe20000011604 */
[----:B------:R-:W-:Y:S01]  /*1b40*/  UISETP.LT.U32.AND UP0, UPT, UR40, 0x5, UP0 ;  /* 0x000000052800788c */ /* 0x000fe20008701070 */
[----:B------:R-:W-:Y:S01]  /*1b50*/  SHF.R.S32.HI R160, RZ, 0x1f, R22 ;  /* 0x0000001fffa07819 */ /* 0x000fe20000011416 */
[----:B------:R-:W-:Y:S01]  /*1b60*/  ULDC.64 UR8, c[0x0][0x5d0] ;  /* 0x0001740000087ab9 */ /* 0x000fe20000000a00 */
[--C-:B------:R-:W-:Y:S01]  /*1b70*/  IADD3 R5, RZ, -R8, -R3.reuse ;  /* 0x80000008ff057210 */ /* 0x100fe20007ffe803 */
[----:B------:R-:W-:Y:S01]  /*1b80*/  UIMAD.WIDE.U32 UR4, UR39, -0x33333333, URZ ;  /* 0xcccccccd270478a5 */ /* 0x000fe2000f8e003f */
[----:B------:R-:W-:Y:S01]  /*1b90*/  LOP3.LUT R165, R10, 0x40, R3, 0xe2, !PT ;  /* 0x000000400aa57812 */ /* 0x000fe200078ee203 */
[----:B------:R-:W-:Y:S01]  /*1ba0*/  IMAD.SHL.U32 R3, R152, 0x100, RZ ;  /* 0x0000010098037824 */ /* 0x000fe200078e00ff */
[C---:B------:R-:W-:Y:S01]  /*1bb0*/  LOP3.LUT R14, R23.reuse, 0x6, R14, 0xf8, !PT ;  /* 0x00000006170e7812 */ /* 0x040fe200078ef80e */
[----:B------:R-:W-:Y:S01]  /*1bc0*/  USEL UR6, URZ, 0x1, !UP0 ;  /* 0x000000013f067887 */ /* 0x000fe2000c000000 */
[----:B------:R-:W-:Y:S01]  /*1bd0*/  LOP3.LUT R4, R18, 0x3, RZ, 0xc0, !PT ;  /* 0x0000000312047812 */ /* 0x000fe200078ec0ff */
[----:B------:R-:W-:Y:S01]  /*1be0*/  IMAD R7, R160, UR8, RZ ;  /* 0x00000008a0077c24 */ /* 0x000fe2000f8e02ff */
[----:B----4-:R-:W-:Y:S01]  /*1bf0*/  ISETP.GE.AND P0, PT, R23, R6, PT ;  /* 0x000000061700720c */ /* 0x010fe20003f06270 */
[----:B------:R-:W-:Y:S01]  /*1c00*/  IMAD R0, R0, -0x40, R5 ;  /* 0xffffffc000007824 */ /* 0x000fe200078e0205 */
[----:B------:R-:W-:Y:S01]  /*1c10*/  SHF.R.S32.HI R15, RZ, 0x1f, R14 ;  /* 0x0000001fff0f7819 */ /* 0x000fe2000001140e */
[----:B------:R-:W-:Y:S01]  /*1c20*/  USHF.R.U32.HI UR4, URZ, 0x2, UR5 ;  /* 0x000000023f047899 */ /* 0x000fe20008011605 */
[C---:B------:R-:W-:Y:S01]  /*1c30*/  ISETP.GE.OR P0, PT, R3.reuse, UR7, P0 ;  /* 0x0000000703007c0c */ /* 0x040fe20008706670 */
[----:B------:R-:W-:Y:S01]  /*1c40*/  ULOP3.LUT UR38, UR38, UR6, URZ, 0x3c, !UPT ;  /* 0x0000000626267292 */ /* 0x000fe2000f8e3c3f */
[----:B------:R-:W-:Y:S01]  /*1c50*/  IMAD R10, R4, -0x2, R6 ;  /* 0xfffffffe040a7824 */ /* 0x000fe200078e0206 */
[----:B------:R-:W-:Y:S01]  /*1c60*/  UIMAD UR39, UR4, -0x5, UR39 ;  /* 0xfffffffb042778a4 */ /* 0x000fe2000f8e0227 */
[----:B------:R-:W-:Y:S01]  /*1c70*/  IMAD.WIDE R4, R152, 0x100, RZ ;  /* 0x0000010098047825 */ /* 0x000fe200078e02ff */
[----:B------:R-:W-:Y:S01]  /*1c80*/  @UP1 ULOP3.LUT UR38, UR38, 0x1, UR4, 0x78, !UPT ;  /* 0x0000000126261892 */ /* 0x000fe2000f8e7804 */
[----:B------:R-:W-:-:S02]  /*1c90*/  IADD3 R0, -R3, UR7, R0 ;  /* 0x0000000703007c10 */ /* 0x000fc4000fffe100 */
[----:B------:R-:W-:Y:S01]  /*1ca0*/  IMAD R9, R22, UR9, R7 ;  /* 0x0000000916097c24 */ /* 0x000fe2000f8e0207 */
[----:B------:R-:W-:Y:S01]  /*1cb0*/  LOP3.LUT R165, R4, R165, R8, 0xfe, !PT ;  /* 0x000000a504a57212 */ /* 0x000fe200078efe08 */
[----:B------:R-:W-:-:S04]  /*1cc0*/  IMAD.WIDE.U32 R6, R22, UR8, R14 ;  /* 0x0000000816067c25 */ /* 0x000fc8000f8e000e */
[----:B------:R-:W-:Y:S02]  /*1cd0*/  IMAD.IADD R7, R7, 0x1, R9 ;  /* 0x0000000107077824 */ /* 0x000fe400078e0209 */
[----:B------:R-:W-:Y:S02]  /*1ce0*/  IMAD.IADD R3, R10, 0x1, -R23 ;  /* 0x000000010a037824 */ /* 0x000fe400078e0a17 */
[----:B------:R-:W-:Y:S01]  /*1cf0*/  IMAD.MOV.U32 R152, RZ, RZ, -0x1 ;  /* 0xffffffffff987424 */ /* 0x000fe200078e00ff */
[----:B------:R-:W-:Y:S06]  /*1d00*/  @P0 BRA `(.L_x_28) ;  /* 0x0000006000f40947 */ /* 0x000fec0003800000 */
[----:B------:R-:W0:Y:S01]  /*1d10*/  LDC.64 R20, c[0x0][0x5c8] ;  /* 0x00017200ff147b82 */ /* 0x000e220000000a00 */
[----:B------:R-:W-:Y:S01]  /*1d20*/  ULDC.64 UR4, c[0x0][0x5c0] ;  /* 0x0001700000047ab9 */ /* 0x000fe20000000a00 */
[----:B------:R-:W-:Y:S01]  /*1d30*/  BSSY B0, `(.L_x_28) ;  /* 0x000063a000007945 */ /* 0x000fe20003800000 */
[-C--:B0-----:R-:W-:Y:S01]  /*1d40*/  IMAD R8, R5, R20.reuse, RZ ;  /* 0x0000001405087224 */ /* 0x081fe200078e02ff */
[----:B------:R-:W-:Y:S01]  /*1d50*/  SHF.L.U64.HI R13, R20, 0x3, R21 ;  /* 0x00000003140d7819 */ /* 0x000fe20000010215 */
[----:B------:R-:W-:-:S04]  /*1d60*/  IMAD.WIDE.U32 R6, R165, R20, R6 ;  /* 0x00000014a5067225 */ /* 0x000fc800078e0006 */
[----:B------:R-:W-:Y:S01]  /*1d70*/  IMAD R9, R165, R21, R8 ;  /* 0x00000015a5097224 */ /* 0x000fe200078e0208 */
[----:B------:R-:W-:Y:S01]  /*1d80*/  IADD3 R158, P0, R6, UR4, RZ ;  /* 0x00000004069e7c10 */ /* 0x000fe2000ff1e0ff */
[C---:B------:R-:W-:Y:S02]  /*1d90*/  IMAD.SHL.U32 R11, R20.reuse, 0x8, RZ ;  /* 0x00000008140b7824 */ /* 0x040fe400078e00ff */
[----:B------:R-:W-:Y:S01]  /*1da0*/  IMAD.IADD R9, R7, 0x1, R9 ;  /* 0x0000000107097824 */ /* 0x000fe200078e0209 */
[-C--:B------:R-:W-:Y:S02]  /*1db0*/  LEA R6, P2, R20, R158.reuse, 0x7 ;  /* 0x0000009e14067211 */ /* 0x080fe400078438ff */
[----:B------:R-:W-:Y:S02]  /*1dc0*/  IADD3 R8, P1, R11, R158, RZ ;  /* 0x0000009e0b087210 */ /* 0x000fe40007f3e0ff */
[----:B------:R-:W-:Y:S02]  /*1dd0*/  IADD3.X R159, R9, UR5, RZ, P0, !PT ;  /* 0x00000005099f7c10 */ /* 0x000fe400087fe4ff */
[----:B-----5:R-:W-:-:S02]  /*1de0*/  ISETP.NE.AND P0, PT, R154, RZ, PT ;  /* 0x000000ff9a00720c */ /* 0x020fc40003f05270 */
[----:B------:R-:W-:Y:S01]  /*1df0*/  LEA.HI.X R7, R20, R159, R21, 0x7, P2 ;  /* 0x0000009f14077211 */ /* 0x000fe200010f3c15 */
[----:B------:R-:W-:Y:S01]  /*1e00*/  IMAD.X R9, R13, 0x1, R159, P1 ;  /* 0x000000010d097824 */ /* 0x000fe200008e069f */
[----:B------:R-:W-:-:S05]  /*1e10*/  IADD3 R10, P2, R11, R6, RZ ;  /* 0x000000060b0a7210 */ /* 0x000fca0007f5e0ff */
[----:B------:R-:W-:-:S04]  /*1e20*/  IMAD.X R11, R13, 0x1, R7, P2 ;  /* 0x000000010d0b7824 */ /* 0x000fc800010e0607 */
[----:B------:R-:W-:Y:S05]  /*1e30*/  @!P0 BRA `(.L_x_29) ;  /* 0x0000004800948947 */ /* 0x000fea0003800000 */
[----:B------:R-:W0:Y:S01]  /*1e40*/  LDC.64 R156, c[0x0][0x5b0] ;  /* 0x00016c00ff9c7b82 */ /* 0x000e220000000a00 */
[----:B------:R-:W-:Y:S01]  /*1e50*/  ULDC.64 UR4, c[0x0][0x5b8] ;  /* 0x00016e0000047ab9 */ /* 0x000fe20000000a00 */
[----:B------:R-:W-:Y:S01]  /*1e60*/  ISETP.GE.AND P0, PT, R0, 0x1, PT ;  /* 0x000000010000780c */ /* 0x000fe20003f06270 */
[----:B------:R-:W-:Y:S01]  /*1e70*/  IMAD R21, R160, UR4, RZ ;  /* 0x00000004a0157c24 */ /* 0x000fe2000f8e02ff */
[----:B------:R-:W-:Y:S01]  /*1e80*/  BSSY B1, `(.L_x_30) ;  /* 0x0000010000017945 */ /* 0x000fe20003800000 */
[C---:B------:R-:W-:Y:S01]  /*1e90*/  IMAD.WIDE.U32 R14, R22.reuse, UR4, R14 ;  /* 0x00000004160e7c25 */ /* 0x040fe2000f8e000e */
[----:B------:R-:W-:Y:S02]  /*1ea0*/  ISETP.LT.OR P3, PT, R3, 0x1, !P0 ;  /* 0x000000010300780c */ /* 0x000fe40004761670 */
[----:B------:R-:W1:Y:S01]  /*1eb0*/  LDC.64 R12, c[0x0][0x5a8] ;  /* 0x00016a00ff0c7b82 */ /* 0x000e620000000a00 */
[----:B------:R-:W-:Y:S02]  /*1ec0*/  IMAD R21, R22, UR5, R21 ;  /* 0x0000000516157c24 */ /* 0x000fe4000f8e0215 */
[----:B------:R-:W-:-:S02]  /*1ed0*/  IMAD.MOV.U32 R20, RZ, RZ, R14 ;  /* 0x000000ffff147224 */ /* 0x000fc400078e000e */
[----:B------:R-:W-:Y:S02]  /*1ee0*/  IMAD.IADD R21, R15, 0x1, R21 ;  /* 0x000000010f157824 */ /* 0x000fe400078e0215 */
[-C--:B0-----:R-:W-:Y:S01]  /*1ef0*/  IMAD R160, R5, R156.reuse, RZ ;  /* 0x0000009c05a07224 */ /* 0x081fe200078e02ff */
[----:B------:R-:W-:Y:S01]  /*1f00*/  SHF.L.U64.HI R161, R156, 0x3, R157 ;  /* 0x000000039ca17819 */ /* 0x000fe2000001029d */
[----:B------:R-:W-:-:S04]  /*1f10*/  IMAD.WIDE.U32 R22, R165, R156, R20 ;  /* 0x0000009ca5167225 */ /* 0x000fc800078e0014 */
[----:B------:R-:W-:Y:S01]  /*1f20*/  IMAD R169, R165, R157, R160 ;  /* 0x0000009da5a97224 */ /* 0x000fe200078e02a0 */
[----:B-1----:R-:W-:Y:S01]  /*1f30*/  IADD3 R22, P1, R22, R12, RZ ;  /* 0x0000000c16167210 */ /* 0x002fe20007f3e0ff */
[----:B------:R-:W-:-:S03]  /*1f40*/  IMAD.SHL.U32 R160, R156, 0x8, RZ ;  /* 0x000000089ca07824 */ /* 0x000fc600078e00ff */
[----:B------:R-:W-:Y:S01]  /*1f50*/  IADD3.X R23, R13, R23, R169, P1, !PT ;  /* 0x000000170d177210 */ /* 0x000fe20000ffe4a9 */
[----:B------:R-:W-:Y:S08]  /*1f60*/  @P3 BRA `(.L_x_31) ;  /* 0x0000000000043947 */ /* 0x000ff00003800000 */
[----:B--2---:R0:W5:Y:S02]  /*1f70*/  LDG.E.U8 R155, desc[UR36][R22.64] ;  /* 0x00000024169b7981 */ /* 0x004164000c1e1100 */
.L_x_31:
[----:B------:R-:W-:Y:S05]  /*1f80*/  BSYNC B1 ;  /* 0x0000000000017941 */ /* 0x000fea0003800000 */
.L_x_30:
[----:B-----5:R-:W-:Y:S01]  /*1f90*/  LOP3.LUT R164, R155, 0xffff, RZ, 0xc0, !PT ;  /* 0x0000ffff9ba47812 */ /* 0x020fe200078ec0ff */
[----:B------:R-:W-:Y:S01]  /*1fa0*/  IMAD.WIDE.U32 R162, R165, R156, R160 ;  /* 0x0000009ca5a27225 */ /* 0x000fe200078e00a0 */
[----:B------:R-:W-:Y:S01]  /*1fb0*/  ISETP.LT.OR P4, PT, R3, 0x2, !P0 ;  /* 0x000000020300780c */ /* 0x000fe20004781670 */
[----:B------:R-:W-:Y:S01]  /*1fc0*/  BSSY B1, `(.L_x_32) ;  /* 0x000000e000017945 */ /* 0x000fe20003800000 */
[----:B------:R-:W-:Y:S01]  /*1fd0*/  PRMT R167, R164, 0x8880, RZ ;  /* 0x00008880a4a77816 */ /* 0x000fe200000000ff */
[----:B------:R-:W-:Y:S01]  /*1fe0*/  IMAD.IADD R163, R169, 0x1, R163 ;  /* 0x00000001a9a37824 */ /* 0x000fe200078e02a3 */
[----:B------:R-:W-:Y:S02]  /*1ff0*/  IADD3 R162, P2, P5, R14, R12, R162 ;  /* 0x0000000c0ea27210 */ /* 0x000fe40007d5e0a2 */
[----:B------:R-:W-:Y:S01]  /*2000*/  ISETP.GE.AND P1, PT, R0, 0x9, PT ;  /* 0x000000090000780c */ /* 0x000fe20003f26270 */
[----:B------:R-:W-:Y:S01]  /*2010*/  IMAD R164, R167, R154, RZ ;  /* 0x0000009aa7a47224 */ /* 0x000fe200078e02ff */
[----:B------:R-:W-:-:S02]  /*2020*/  IADD3.X R163, R21, R13, R163, P2, P5 ;  /* 0x0000000d15a37210 */ /* 0x000fc400017ea4a3 */
[----:B------:R-:W-:Y:S01]  /*2030*/  ISETP.LT.OR P2, PT, R3, 0x1, !P1 ;  /* 0x000000010300780c */ /* 0x000fe20004f41670 */
[----:B------:R-:W-:-:S05]  /*2040*/  @!P3 IMAD R167, R88, R153, R164 ;  /* 0x0000009958a7b224 */ /* 0x000fca00078e02a4 */
[----:B------:R1:W-:Y:S01]  /*2050*/  @!P3 STG.E.U8 desc[UR36][R158.64], R167 ;  /* 0x000000a79e00b986 */ /* 0x0003e2000c101124 */
[----:B------:R-:W-:Y:S06]  /*2060*/  @P4 BRA `(.L_x_33) ;  /* 0x00000000000c4947 */ /* 0x000fec0003800000 */
[----:B--2---:R-:W1:Y:S02]  /*2070*/  LDG.E.U8 R155, desc[UR36][R22.64+0x1] ;  /* 0x00000124169b7981 */ /* 0x004e64000c1e1100 */
[----:B-1----:R-:W-:-:S05]  /*2080*/  PRMT R167, R155, 0x8880, RZ ;  /* 0x000088809ba77816 */ /* 0x002fca00000000ff */
[----:B------:R-:W-:-:S07]  /*2090*/  IMAD R164, R167, R154, RZ ;  /* 0x0000009aa7a47224 */ /* 0x000fce00078e02ff */
.L_x_33:
[----:B------:R-:W-:Y:S05]  /*20a0*/  BSYNC B1 ;  /* 0x0000000000017941 */ /* 0x000fea0003800000 */
.L_x_32:
[----:B------:R-:W-:Y:S01]  /*20b0*/  @!P4 IMAD R89, R89, R153, R164 ;  /* 0x000000995959c224 */ /* 0x000fe200078e02a4 */
[----:B------:R-:W-:Y:S04]  /*20c0*/  BSSY B1, `(.L_x_34) ;  /* 0x0000006000017945 */ /* 0x000fe80003800000 */
[----:B------:R3:W-:Y:S01]  /*20d0*/  @!P4 STG.E.U8 desc[UR36][R158.64+0x1], R89 ;  /* 0x000001599e00c986 */ /* 0x0007e2000c101124 */
[----:B------:R-:W-:Y:S05]  /*20e0*/  @P2 BRA `(.L_x_35) ;  /* 0x00000000000c2947 */ /* 0x000fea0003800000 */
[----:B--2---:R-:W3:Y:S02]  /*20f0*/  LDG.E.U8 R155, desc[UR36][R162.64] ;  /* 0x00000024a29b7981 */ /* 0x004ee4000c1e1100 */
[----:B---3--:R-:W-:-:S05]  /*2100*/  PRMT R89, R155, 0x8880, RZ ;  /* 0x000088809b597816 */ /* 0x008fca00000000ff */
[----:B------:R-:W-:-:S07]  /*2110*/  IMAD R164, R89, R154, RZ ;  /* 0x0000009a59a47224 */ /* 0x000fce00078e02ff */
.L_x_35:
[----:B------:R-:W-:Y:S05]  /*2120*/  BSYNC B1 ;  /* 0x0000000000017941 */ /* 0x000fea0003800000 */
.L_x_34:
[C---:B------:R-:W-:Y:S01]  /*2130*/  ISETP.LT.OR P4, PT, R3.reuse, 0x2, !P1 ;  /* 0x000000020300780c */ /* 0x040fe20004f81670 */
[----:B---3--:R-:W-:Y:S01]  /*2140*/  @!P2 IMAD R89, R90, R153, R164 ;  /* 0x000000995a59a224 */ /* 0x008fe200078e02a4 */
[----:B------:R-:W-:Y:S01]  /*2150*/  BSSY B1, `(.L_x_36) ;  /* 0x0000009000017945 */ /* 0x000fe20003800000 */
[C---:B------:R-:W-:Y:S02]  /*2160*/  ISETP.LT.OR P3, PT, R3.reuse, 0x9, !P0 ;  /* 0x000000090300780c */ /* 0x040fe40004761670 */
[C---:B------:R-:W-:Y:S01]  /*2170*/  ISETP.LT.OR P5, PT, R3.reuse, 0xa, !P0 ;  /* 0x0000000a0300780c */ /* 0x040fe200047a1670 */
[----:B------:R3:W-:Y:S01]  /*2180*/  @!P2 STG.E.U8 desc[UR36][R8.64], R89 ;  /* 0x000000590800a986 */ /* 0x0007e2000c101124 */
[----:B------:R-:W-:-:S06]  /*2190*/  ISETP.LT.OR P2, PT, R3, 0x9, !P1 ;  /* 0x000000090300780c */ /* 0x000fcc0004f41670 */
[----:B------:R-:W-:Y:S07]  /*21a0*/  @P4 BRA `(.L_x_37) ;  /* 0x00000000000c4947 */ /* 0x000fee0003800000 */
[----:B--2---:R-:W3:Y:S02]  /*21b0*/  LDG.E.U8 R155, desc[UR36][R162.64+0x1] ;  /* 0x00000124a29b7981 */ /* 0x004ee4000c1e1100 */
[----:B---3--:R-:W-:-:S05]  /*21c0*/  PRMT R89, R155, 0x8880, RZ ;  /* 0x000088809b597816 */ /* 0x008fca00000000ff */
[----:B------:R-:W-:-:S07]  /*21d0*/  IMAD R164, R89, R154, RZ ;  /* 0x0000009a59a47224 */ /* 0x000fce00078e02ff */
.L_x_37:
[----:B------:R-:W-:Y:S05]  /*21e0*/  BSYNC B1 ;  /* 0x0000000000017941 */ /* 0x000fea0003800000 */
.L_x_36:
[----:B------:R-:W-:Y:S01]  /*21f0*/  @!P4 IMAD R91, R91, R153, R164 ;  /* 0x000000995b5bc224 */ /* 0x000fe200078e02a4 */
[----:B------:R-:W-:Y:S04]  /*2200*/  BSSY B1, `(.L_x_38) ;  /* 0x0000006000017945 */ /* 0x000fe80003800000 */
[----:B------:R4:W-:Y:S01]  /*2210*/  @!P4 STG.E.U8 desc[UR36][R8.64+0x1], R91 ;  /* 0x0000015b0800c986 */ /* 0x0009e2000c101124 */
[----:B------:R-:W-:Y:S05]  /*2220*/  @P3 BRA `(.L_x_39) ;  /* 0x00000000000c3947 */ /* 0x000fea0003800000 */
[----:B--2---:R-:W3:Y:S02]  /*2230*/  LDG.E.U8 R155, desc[UR36][R22.64+0x8] ;  /* 0x00000824169b7981 */ /* 0x004ee4000c1e1100 */
[----:B---3--:R-:W-:-:S05]  /*2240*/  PRMT R89, R155, 0x8880, RZ ;  /* 0x000088809b597816 */ /* 0x008fca00000000ff */
[----:B------:R-:W-:-:S07]  /*2250*/  IMAD R164, R89, R154, RZ ;  /* 0x0000009a59a47224 */ /* 0x000fce00078e02ff */
.L_x_39:
[----:B------:R-:W-:Y:S05]  /*2260*/  BSYNC B1 ;  /* 0x0000000000017941 */ /* 0x000fea0003800000 */
.L_x_38:
[----:B---3--:R-:W-:Y:S01]  /*2270*/  @!P3 IMAD R89, R92, R153, R164 ;  /* 0x000000995c59b224 */ /* 0x008fe200078e02a4 */
[----:B------:R-:W-:Y:S04]  /*2280*/  BSSY B1, `(.L_x_40) ;  /* 0x0000006000017945 */ /* 0x000fe80003800000 */
[----:B------:R3:W-:Y:S01]  /*2290*/  @!P3 STG.E.U8 desc[UR36][R158.64+0x8], R89 ;  /* 0x000008599e00b986 */ /* 0x0007e2000c101124 */
[----:B------:R-:W-:Y:S05]  /*22a0*/  @P5 BRA `(.L_x_41) ;  /* 0x00000000000c5947 */ /* 0x000fea0003800000 */
[----:B--2---:R-:W3:Y:S02]  /*22b0*/  LDG.E.U8 R155, desc[UR36][R22.64+0x9] ;  /* 0x00000924169b7981 */ /* 0x004ee4000c1e1100 */
[----:B---3--:R-:W-:-:S05]  /*22c0*/  PRMT R89, R155, 0x8880, RZ ;  /* 0x000088809b597816 */ /* 0x008fca00000000ff */
[----:B------:R-:W-:-:S07]  /*22d0*/  IMAD R164, R89, R154, RZ ;  /* 0x0000009a59a47224 */ /* 0x000fce00078e02ff */
.L_x_41:
[----:B------:R-:W-:Y:S05]  /*22e0*/  BSYNC B1 ;  /* 0x0000000000017941 */ /* 0x000fea0003800000 */
.L_x_40:
[----:B------:R-:W-:Y:S01]  /*22f0*/  @!P5 IMAD R93, R93, R153, R164 ;  /* 0x000000995d5dd224 */ /* 0x000fe200078e02a4 */
[----:B------:R-:W-:Y:S04]  /*2300*/  BSSY B1, `(.L_x_42) ;  /* 0x0000006000017945 */ /* 0x000fe80003800000 */
[----:B------:R0:W-:Y:S01]  /*2310*/  @!P5 STG.E.U8 desc[UR36][R158.64+0x9], R93 ;  /* 0x0000095d9e00d986 */ /* 0x0001e2000c101124 */
[----:B------:R-:W-:Y:S05]  /*2320*/  @P2 BRA `(.L_x_43) ;  /* 0x00000000000c2947 */ /* 0x000fea0003800000 */
[----:B--2---:R-:W3:Y:S02]  /*2330*/  LDG.E.U8 R155, desc[UR36][R162.64+0x8] ;  /* 0x00000824a29b7981 */ /* 0x004ee4000c1e1100 */
[----:B---3--:R-:W-:-:S05]  /*2340*/  PRMT R89, R155, 0x8880, RZ ;  /* 0x000088809b597816 */ /* 0x008fca00000000ff */
[----:B------:R-:W-:-:S07]  /*2350*/  IMAD R164, R89, R154, RZ ;  /* 0x0000009a59a47224 */ /* 0x000fce00078e02ff */
.L_x_43:
[----:B------:R-:W-:Y:S05]  /*2360*/  BSYNC B1 ;  /* 0x0000000000017941 */ /* 0x000fea0003800000 */
.L_x_42:
        /* <DEDUP_REMOVED lines=11> */
.L_x_45:
[----:B------:R-:W-:Y:S05]  /*2420*/  BSYNC B1 ;  /* 0x0000000000017941 */ /* 0x000fea0003800000 */
.L_x_44:
[----:B------:R-:W-:Y:S01]  /*2430*/  @!P4 IMAD R95, R95, R153, R164 ;  /* 0x000000995f5fc224 */ /* 0x000fe200078e02a4 */
[----:B------:R-:W-:Y:S04]  /*2440*/  BSSY B1, `(.L_x_46) ;  /* 0x0000006000017945 */ /* 0x000fe80003800000 */
[----:B------:R0:W-:Y:S01]  /*2450*/  @!P4 STG.E.U8 desc[UR36][R8.64+0x9], R95 ;  /* 0x0000095f0800c986 */ /* 0x0001e2000c101124 */
[----:B------:R-:W-:Y:S05]  /*2460*/  @P3 BRA `(.L_x_47) ;  /* 0x00000000000c3947 */ /* 0x000fea0003800000 */
[----:B--2---:R-:W3:Y:S02]  /*2470*/  LDG.E.U8 R155, desc[UR36][R22.64+0x10] ;  /* 0x00001024169b7981 */ /* 0x004ee4000c1e1100 */
[----:B---3--:R-:W-:-:S05]  /*2480*/  PRMT R89, R155, 0x8880, RZ ;  /* 0x000088809b597816 */ /* 0x008fca00000000ff */
[----:B------:R-:W-:-:S07]  /*2490*/  IMAD R164, R89, R154, RZ ;  /* 0x0000009a59a47224 */ /* 0x000fce00078e02ff */
.L_x_47:
[----:B------:R-:W-:Y:S05]  /*24a0*/  BSYNC B1 ;  /* 0x0000000000017941 */ /* 0x000fea0003800000 */
.L_x_46:
[----:B---3--:R-:W-:Y:S01]  /*24b0*/  @!P3 IMAD R89, R96, R153, R164 ;  /* 0x000000996059b224 */ /* 0x008fe200078e02a4 */
[----:B------:R-:W-:Y:S04]  /*24c0*/  BSSY B1, `(.L_x_48) ;  /* 0x0000006000017945 */ /* 0x000fe80003800000 */
[----:B------:R3:W-:Y:S01]  /*24d0*/  @!P3 STG.E.U8 desc[UR36][R158.64+0x10], R89 ;  /* 0x000010599e00b986 */ /* 0x0007e2000c101124 */
[----:B------:R-:W-:Y:S05]  /*24e0*/  @P5 BRA `(.L_x_49) ;  /* 0x00000000000c5947 */ /* 0x000fea0003800000 */
[----:B--2---:R-:W3:Y:S02]  /*24f0*/  LDG.E.U8 R155, desc[UR36][R22.64+0x11] ;  /* 0x00001124169b7981 */ /* 0x004ee4000c1e1100 */
[----:B---3--:R-:W-:-:S05]  /*2500*/  PRMT R89, R155, 0x8880, RZ ;  /* 0x000088809b597816 */ /* 0x008fca00000000ff */
[----:B------:R-:W-:-:S07]  /*2510*/  IMAD R164, R89, R154, RZ ;  /* 0x0000009a59a47224 */ /* 0x000fce00078e02ff */
.L_x_49:
[----:B------:R-:W-:Y:S05]  /*2520*/  BSYNC B1 ;  /* 0x0000000000017941 */ /* 0x000fea0003800000 */
.L_x_48:
[----:B------:R-:W-:Y:S01]  /*2530*/  @!P5 IMAD R97, R97, R153, R164 ;  /* 0x000000996161d224 */ /* 0x000fe200078e02a4 */
[----:B------:R-:W-:Y:S04]  /*2540*/  BSSY B1, `(.L_x_50) ;  /* 0x0000006000017945 */ /* 0x000fe80003800000 */
[----:B------:R0:W-:Y:S01]  /*2550*/  @!P5 STG.E.U8 desc[UR36][R158.64+0x11], R97 ;  /* 0x000011619e00d986 */ /* 0x0001e2000c101124 */
[----:B------:R-:W-:Y:S05]  /*2560*/  @P2 BRA `(.L_x_51) ;  /* 0x00000000000c2947 */ /* 0x000fea0003800000 */
[----:B--2---:R-:W3:Y:S02]  /*2570*/  LDG.E.U8 R155, desc[UR36][R162.64+0x10] ;  /* 0x00001024a29b7981 */ /* 0x004ee4000c1e1100 */
[----:B---3--:R-:W-:-:S05]  /*2580*/  PRMT R89, R155, 0x8880, RZ ;  /* 0x000088809b597816 */ /* 0x008fca00000000ff */
[----:B------:R-:W-:-:S07]  /*2590*/  IMAD R164, R89, R154, RZ ;  /* 0x0000009a59a47224 */ /* 0x000fce00078e02ff */
.L_x_51:
[----:B------:R-:W-:Y:S05]  /*25a0*/  BSYNC B1 ;  /* 0x0000000000017941 */ /* 0x000fea0003800000 */
.L_x_50:
        /* <DEDUP_REMOVED lines=11> */
.L_x_53:
[----:B------:R-:W-:Y:S05]  /*2660*/  BSYNC B1 ;  /* 0x0000000000017941 */ /* 0x000fea0003800000 */
.L_x_52:
[----:B------:R-:W-:Y:S01]  /*2670*/  @!P4 IMAD R99, R99, R153, R164 ;  /* 0x000000996363c224 */ /* 0x000fe200078e02a4 */
[----:B------:R-:W-:Y:S04]  /*2680*/  BSSY B1, `(.L_x_54) ;  /* 0x0000006000017945 */ /* 0x000fe80003800000 */
[----:B------:R0:W-:Y:S01]  /*2690*/  @!P4 STG.E.U8 desc[UR36][R8.64+0x11], R99 ;  /* 0x000011630800c986 */ /* 0x0001e2000c101124 */
[----:B------:R-:W-:Y:S05]  /*26a0*/  @P3 BRA `(.L_x_55) ;  /* 0x00000000000c3947 */ /* 0x000fea0003800000 */
[----:B--2---:R-:W3:Y:S02]  /*26b0*/  LDG.E.U8 R155, desc[UR36][R22.64+0x18] ;  /* 0x00001824169b7981 */ /* 0x004ee4000c1e1100 */
[----:B---3--:R-:W-:-:S05]  /*26c0*/  PRMT R89, R155, 0x8880, RZ ;  /* 0x000088809b597816 */ /* 0x008fca00000000ff */
[----:B------:R-:W-:-:S07]  /*26d0*/  IMAD R164, R89, R154, RZ ;  /* 0x0000009a59a47224 */ /* 0x000fce00078e02ff */
.L_x_55:
[----:B------:R-:W-:Y:S05]  /*26e0*/  BSYNC B1 ;  /* 0x0000000000017941 */ /* 0x000fea0003800000 */
.L_x_54:
[----:B---3--:R-:W-:Y:S01]  /*26f0*/  @!P3 IMAD R89, R100, R153, R164 ;  /* 0x000000996459b224 */ /* 0x008fe200078e02a4 */
[----:B------:R-:W-:Y:S04]  /*2700*/  BSSY B1, `(.L_x_56) ;  /* 0x0000006000017945 */ /* 0x000fe80003800000 */
[----:B------:R3:W-:Y:S01]  /*2710*/  @!P3 STG.E.U8 desc[UR36][R158.64+0x18], R89 ;  /* 0x000018599e00b986 */ /* 0x0007e2000c101124 */
[----:B------:R-:W-:Y:S05]  /*2720*/  @P5 BRA `(.L_x_57) ;  /* 0x00000000000c5947 */ /* 0x000fea0003800000 */
[----:B--2---:R-:W3:Y:S02]  /*2730*/  LDG.E.U8 R155, desc[UR36][R22.64+0x19] ;  /* 0x00001924169b7981 */ /* 0x004ee4000c1e1100 */
[----:B---3--:R-:W-:-:S05]  /*2740*/  PRMT R89, R155, 0x8880, RZ ;  /* 0x000088809b597816 */ /* 0x008fca00000000ff */
[----:B------:R-:W-:-:S07]  /*2750*/  IMAD R164, R89, R154, RZ ;  /* 0x0000009a59a47224 */ /* 0x000fce00078e02ff */
.L_x_57:
[----:B------:R-:W-:Y:S05]  /*2760*/  BSYNC B1 ;  /* 0x0000000000017941 */ /* 0x000fea0003800000 */
.L_x_56:
[----:B------:R-:W-:Y:S01]  /*2770*/  @!P5 IMAD R101, R101, R153, R164 ;  /* 0x000000996565d224 */ /* 0x000fe200078e02a4 */
[----:B------:R-:W-:Y:S04]  /*2780*/  BSSY B1, `(.L_x_58) ;  /* 0x0000006000017945 */ /* 0x000fe80003800000 */
[----:B------:R0:W-:Y:S01]  /*2790*/  @!P5 STG.E.U8 desc[UR36][R158.64+0x19], R101 ;  /* 0x000019659e00d986 */ /* 0x0001e2000c101124 */
[----:B------:R-:W-:Y:S05]  /*27a0*/  @P2 BRA `(.L_x_59) ;  /* 0x00000000000c2947 */ /* 0x000fea0003800000 */
[----:B--2---:R-:W3:Y:S02]  /*27b0*/  LDG.E.U8 R155, desc[UR36][R162.64+0x18] ;  /* 0x00001824a29b7981 */ /* 0x004ee4000c1e1100 */
[----:B---3--:R-:W-:-:S05]  /*27c0*/  PRMT R89, R155, 0x8880, RZ ;  /* 0x000088809b597816 */ /* 0x008fca00000000ff */
[----:B------:R-:W-:-:S07]  /*27d0*/  IMAD R164, R89, R154, RZ ;  /* 0x0000009a59a47224 */ /* 0x000fce00078e02ff */
.L_x_59:
[----:B------:R-:W-:Y:S05]  /*27e0*/  BSYNC B1 ;  /* 0x0000000000017941 */ /* 0x000fea0003800000 */
.L_x_58:
        /* <DEDUP_REMOVED lines=11> */
.L_x_61:
[----:B------:R-:W-:Y:S05]  /*28a0*/  BSYNC B1 ;  /* 0x0000000000017941 */ /* 0x000fea0003800000 */
.L_x_60:
[----:B------:R-:W-:Y:S01]  /*28b0*/  @!P4 IMAD R103, R103, R153, R164 ;  /* 0x000000996767c224 */ /* 0x000fe200078e02a4 */
[----:B------:R-:W-:Y:S04]  /*28c0*/  BSSY B1, `(.L_x_62) ;  /* 0x0000006000017945 */ /* 0x000fe80003800000 */
[----:B------:R0:W-:Y:S01]  /*28d0*/  @!P4 STG.E.U8 desc[UR36][R8.64+0x19], R103 ;  /* 0x000019670800c986 */ /* 0x0001e2000c101124 */
[----:B------:R-:W-:Y:S05]  /*28e0*/  @P3 BRA `(.L_x_63) ;  /* 0x00000000000c3947 */ /* 0x000fea0003800000 */
[----:B--2---:R-:W3:Y:S02]  /*28f0*/  LDG.E.U8 R155, desc[UR36][R22.64+0x20] ;  /* 0x00002024169b7981 */ /* 0x004ee4000c1e1100 */
[----:B---3--:R-:W-:-:S05]  /*2900*/  PRMT R89, R155, 0x8880, RZ ;  /* 0x000088809b597816 */ /* 0x008fca00000000ff */
[----:B------:R-:W-:-:S07]  /*2910*/  IMAD R164, R89, R154, RZ ;  /* 0x0000009a59a47224 */ /* 0x000fce00078e02ff */
.L_x_63:
[----:B------:R-:W-:Y:S05]  /*2920*/  BSYNC B1 ;  /* 0x0000000000017941 */ /* 0x000fea0003800000 */
.L_x_62:
[----:B---3--:R-:W-:Y:S01]  /*2930*/  @!P3 IMAD R89, R104, R153, R164 ;  /* 0x000000996859b224 */ /* 0x008fe200078e02a4 */
[----:B------:R-:W-:Y:S04]  /*2940*/  BSSY B1, `(.L_x_64) ;  /* 0x0000006000017945 */ /* 0x000fe80003800000 */
[----:B------:R3:W-:Y:S01]  /*2950*/  @!P3 STG.E.U8 desc[UR36][R158.64+0x20], R89 ;  /* 0x000020599e00b986 */ /* 0x0007e2000c101124 */
[----:B------:R-:W-:Y:S05]  /*2960*/  @P5 BRA `(.L_x_65) ;  /* 0x00000000000c5947 */ /* 0x000fea0003800000 */
[----:B--2---:R-:W3:Y:S02]  /*2970*/  LDG.E.U8 R155, desc[UR36][R22.64+0x21] ;  /* 0x00002124169b7981 */ /* 0x004ee4000c1e1100 */
[----:B---3--:R-:W-:-:S05]  /*2980*/  PRMT R89, R155, 0x8880, RZ ;  /* 0x000088809b597816 */ /* 0x008fca00000000ff */
[----:B------:R-:W-:-:S07]  /*2990*/  IMAD R164, R89, R154, RZ ;  /* 0x0000009a59a47224 */ /* 0x000fce00078e02ff */
.L_x_65:
[----:B------:R-:W-:Y:S05]  /*29a0*/  BSYNC B1 ;  /* 0x0000000000017941 */ /* 0x000fea0003800000 */
.L_x_64:
[----:B------:R-:W-:Y:S01]  /*29b0*/  @!P5 IMAD R105, R105, R153, R164 ;  /* 0x000000996969d224 */ /* 0x000fe200078e02a4 */
[----:B------:R-:W-:Y:S04]  /*29c0*/  BSSY B1, `(.L_x_66) ;  /* 0x0000006000017945 */ /* 0x000fe80003800000 */
[----:B------:R0:W-:Y:S01]  /*29d0*/  @!P5 STG.E.U8 desc[UR36][R158.64+0x21], R105 ;  /* 0x000021699e00d986 */ /* 0x0001e2000c101124 */
[----:B------:R-:W-:Y:S05]  /*29e0*/  @P2 BRA `(.L_x_67) ;  /* 0x00000000000c2947 */ /* 0x000fea0003800000 */
[----:B--2---:R-:W3:Y:S02]  /*29f0*/  LDG.E.U8 R155, desc[UR36][R162.64+0x20] ;  /* 0x00002024a29b7981 */ /* 0x004ee4000c1e1100 */
[----:B---3--:R-:W-:-:S05]  /*2a00*/  PRMT R89, R155, 0x8880, RZ ;  /* 0x000088809b597816 */ /* 0x008fca00000000ff */
[----:B------:R-:W-:-:S07]  /*2a10*/  IMAD R164, R89, R154, RZ ;  /* 0x0000009a59a47224 */ /* 0x000fce00078e02ff */
.L_x_67:
[----:B------:R-:W-:Y:S05]  /*2a20*/  BSYNC B1 ;  /* 0x0000000000017941 */ /* 0x000fea0003800000 */
.L_x_66:
        /* <DEDUP_REMOVED lines=11> */
.L_x_69:
[----:B------:R-:W-:Y:S05]  /*2ae0*/  BSYNC B1 ;  /* 0x0000000000017941 */ /* 0x000fea0003800000 */
.L_x_68:
[----:B------:R-:W-:Y:S01]  /*2af0*/  @!P4 IMAD R107, R107, R153, R164 ;  /* 0x000000996b6bc224 */ /* 0x000fe200078e02a4 */
[----:B------:R-:W-:Y:S04]  /*2b00*/  BSSY B1, `(.L_x_70) ;  /* 0x0000006000017945 */ /* 0x000fe80003800000 */
[----:B------:R0:W-:Y:S01]  /*2b10*/  @!P4 STG.E.U8 desc[UR36][R8.64+0x21], R107 ;  /* 0x0000216b0800c986 */ /* 0x0001e2000c101124 */
[----:B------:R-:W-:Y:S05]  /*2b20*/  @P3 BRA `(.L_x_71) ;  /* 0x00000000000c3947 */ /* 0x000fea0003800000 */
[----:B--2---:R-:W3:Y:S02]  /*2b30*/  LDG.E.U8 R155, desc[UR36][R22.64+0x28] ;  /* 0x00002824169b7981 */ /* 0x004ee4000c1e1100 */
[----:B---3--:R-:W-:-:S05]  /*2b40*/  PRMT R89, R155, 0x8880, RZ ;  /* 0x000088809b597816 */ /* 0x008fca00000000ff */
[----:B------:R-:W-:-:S07]  /*2b50*/  IMAD R164, R89, R154, RZ ;  /* 0x0000009a59a47224 */ /* 0x000fce00078e02ff */
.L_x_71:
[----:B------:R-:W-:Y:S05]  /*2b60*/  BSYNC B1 ;  /* 0x0000000000017941 */ /* 0x000fea0003800000 */
.L_x_70:
[----:B---3--:R-:W-:Y:S01]  /*2b70*/  @!P3 IMAD R89, R108, R153, R164 ;  /* 0x000000996c59b224 */ /* 0x008fe200078e02a4 */
[----:B------:R-:W-:Y:S04]  /*2b80*/  BSSY B1, `(.L_x_72) ;  /* 0x0000006000017945 */ /* 0x000fe80003800000 */
[----:B------:R3:W-:Y:S01]  /*2b90*/  @!P3 STG.E.U8 desc[UR36][R158.64+0x28], R89 ;  /* 0x000028599e00b986 */ /* 0x0007e2000c101124 */
[----:B------:R-:W-:Y:S05]  /*2ba0*/  @P5 BRA `(.L_x_73) ;  /* 0x00000000000c5947 */ /* 0x000fea0003800000 */
[----:B--2---:R-:W3:Y:S02]  /*2bb0*/  LDG.E.U8 R155, desc[UR36][R22.64+0x29] ;  /* 0x00002924169b7981 */ /* 0x004ee4000c1e1100 */
[----:B---3--:R-:W-:-:S05]  /*2bc0*/  PRMT R89, R155, 0x8880, RZ ;  /* 0x000088809b597816 */ /* 0x008fca00000000ff */
[----:B------:R-:W-:-:S07]  /*2bd0*/  IMAD R164, R89, R154, RZ ;  /* 0x0000009a59a47224 */ /* 0x000fce00078e02ff */
.L_x_73:
[----:B------:R-:W-:Y:S05]  /*2be0*/  BSYNC B1 ;  /* 0x0000000000017941 */ /* 0x000fea0003800000 */
.L_x_72:
[----:B------:R-:W-:Y:S01]  /*2bf0*/  @!P5 IMAD R109, R109, R153, R164 ;  /* 0x000000996d6dd224 */ /* 0x000fe200078e02a4 */
[----:B------:R-:W-:Y:S04]  /*2c00*/  BSSY B1, `(.L_x_74) ;  /* 0x0000006000017945 */ /* 0x000fe80003800000 */
[----:B------:R0:W-:Y:S01]  /*2c10*/  @!P5 STG.E.U8 desc[UR36][R158.64+0x29], R109 ;  /* 0x0000296d9e00d986 */ /* 0x0001e2000c101124 */
[----:B------:R-:W-:Y:S05]  /*2c20*/  @P2 BRA `(.L_x_75) ;  /* 0x00000000000c2947 */ /* 0x000fea0003800000 */
[----:B--2---:R-:W3:Y:S02]  /*2c30*/  LDG.E.U8 R155, desc[UR36][R162.64+0x28] ;  /* 0x00002824a29b7981 */ /* 0x004ee4000c1e1100 */
[----:B---3--:R-:W-:-:S05]  /*2c40*/  PRMT R89, R155, 0x8880, RZ ;  /* 0x000088809b597816 */ /* 0x008fca00000000ff */
[----:B------:R-:W-:-:S07]  /*2c50*/  IMAD R164, R89, R154, RZ ;  /* 0x0000009a59a47224 */ /* 0x000fce00078e02ff */
.L_x_75:
[----:B------:R-:W-:Y:S05]  /*2c60*/  BSYNC B1 ;  /* 0x0000000000017941 */ /* 0x000fea0003800000 */
.L_x_74:
        /* <DEDUP_REMOVED lines=11> */
.L_x_77:
[----:B------:R-:W-:Y:S05]  /*2d20*/  BSYNC B1 ;  /* 0x0000000000017941 */ /* 0x000fea0003800000 */
.L_x_76:
[----:B------:R-:W-:Y:S01]  /*2d30*/  @!P4 IMAD R111, R111, R153, R164 ;  /* 0x000000996f6fc224 */ /* 0x000fe200078e02a4 */
[----:B------:R-:W-:Y:S04]  /*2d40*/  BSSY B1, `(.L_x_78) ;  /* 0x0000006000017945 */ /* 0x000fe80003800000 */
[----:B------:R0:W-:Y:S01]  /*2d50*/  @!P4 STG.E.U8 desc[UR36][R8.64+0x29], R111 ;  /* 0x0000296f0800c986 */ /* 0x0001e2000c101124 */
[----:B------:R-:W-:Y:S05]  /*2d60*/  @P3 BRA `(.L_x_79) ;  /* 0x00000000000c3947 */ /* 0x000fea0003800000 */
[----:B--2---:R-:W3:Y:S02]  /*2d70*/  LDG.E.U8 R155, desc[UR36][R22.64+0x30] ;  /* 0x00003024169b7981 */ /* 0x004ee4000c1e1100 */
[----:B---3--:R-:W-:-:S05]  /*2d80*/  PRMT R89, R155, 0x8880, RZ ;  /* 0x000088809b597816 */ /* 0x008fca00000000ff */
[----:B------:R-:W-:-:S07]  /*2d90*/  IMAD R164, R89, R154, RZ ;  /* 0x0000009a59a47224 */ /* 0x000fce00078e02ff */
.L_x_79:
[----:B------:R-:W-:Y:S05]  /*2da0*/  BSYNC B1 ;  /* 0x0000000000017941 */ /* 0x000fea0003800000 */
.L_x_78:
[----:B---3--:R-:W-:Y:S01]  /*2db0*/  @!P3 IMAD R89, R112, R153, R164 ;  /* 0x000000997059b224 */ /* 0x008fe200078e02a4 */
[----:B------:R-:W-:Y:S04]  /*2dc0*/  BSSY B1, `(.L_x_80) ;  /* 0x0000006000017945 */ /* 0x000fe80003800000 */
[----:B------:R3:W-:Y:S01]  /*2dd0*/  @!P3 STG.E.U8 desc[UR36][R158.64+0x30], R89 ;  /* 0x000030599e00b986 */ /* 0x0007e2000c101124 */
[----:B------:R-:W-:Y:S05]  /*2de0*/  @P5 BRA `(.L_x_81) ;  /* 0x00000000000c5947 */ /* 0x000fea0003800000 */
[----:B--2---:R-:W3:Y:S02]  /*2df0*/  LDG.E.U8 R155, desc[UR36][R22.64+0x31] ;  /* 0x00003124169b7981 */ /* 0x004ee4000c1e1100 */
[----:B---3--:R-:W-:-:S05]  /*2e00*/  PRMT R89, R155, 0x8880, RZ ;  /* 0x000088809b597816 */ /* 0x008fca00000000ff */
[----:B------:R-:W-:-:S07]  /*2e10*/  IMAD R164, R89, R154, RZ ;  /* 0x0000009a59a47224 */ /* 0x000fce00078e02ff */
.L_x_81:
[----:B------:R-:W-:Y:S05]  /*2e20*/  BSYNC B1 ;  /* 0x0000000000017941 */ /* 0x000fea0003800000 */
.L_x_80:
[----:B------:R-:W-:Y:S01]  /*2e30*/  @!P5 IMAD R113, R113, R153, R164 ;  /* 0x000000997171d224 */ /* 0x000fe200078e02a4 */
[----:B------:R-:W-:Y:S04]  /*2e40*/  BSSY B1, `(.L_x_82) ;  /* 0x0000006000017945 */ /* 0x000fe80003800000 */
[----:B------:R0:W-:Y:S01]  /*2e50*/  @!P5 STG.E.U8 desc[UR36][R158.64+0x31], R113 ;  /* 0x000031719e00d986 */ /* 0x0001e2000c101124 */
[----:B------:R-:W-:Y:S05]  /*2e60*/  @P2 BRA `(.L_x_83) ;  /* 0x00000000000c2947 */ /* 0x000fea0003800000 */
[----:B--2---:R-:W3:Y:S02]  /*2e70*/  LDG.E.U8 R155, desc[UR36][R162.64+0x30] ;  /* 0x00003024a29b7981 */ /* 0x004ee4000c1e1100 */
[----:B---3--:R-:W-:-:S05]  /*2e80*/  PRMT R89, R155, 0x8880, RZ ;  /* 0x000088809b597816 */ /* 0x008fca00000000ff */
[----:B------:R-:W-:-:S07]  /*2e90*/  IMAD R164, R89, R154, RZ ;  /* 0x0000009a59a47224 */ /* 0x000fce00078e02ff */
.L_x_83:
[----:B------:R-:W-:Y:S05]  /*2ea0*/  BSYNC B1 ;  /* 0x0000000000017941 */ /* 0x000fea0003800000 */
.L_x_82:
        /* <DEDUP_REMOVED lines=11> */
.L_x_85:
[----:B------:R-:W-:Y:S05]  /*2f60*/  BSYNC B1 ;  /* 0x0000000000017941 */ /* 0x000fea0003800000 */
.L_x_84:
[----:B------:R-:W-:Y:S01]  /*2f70*/  @!P4 IMAD R115, R115, R153, R164 ;  /* 0x000000997373c224 */ /* 0x000fe200078e02a4 */
[----:B------:R-:W-:Y:S04]  /*2f80*/  BSSY B1, `(.L_x_86) ;  /* 0x0000006000017945 */ /* 0x000fe80003800000 */
[----:B------:R0:W-:Y:S01]  /*2f90*/  @!P4 STG.E.U8 desc[UR36][R8.64+0x31], R115 ;  /* 0x000031730800c986 */ /* 0x0001e2000c101124 */
[----:B------:R-:W-:Y:S05]  /*2fa0*/  @P3 BRA `(.L_x_87) ;  /* 0x00000000000c3947 */ /* 0x000fea0003800000 */
[----:B--2---:R-:W3:Y:S02]  /*2fb0*/  LDG.E.U8 R155, desc[UR36][R22.64+0x38] ;  /* 0x00003824169b7981 */ /* 0x004ee4000c1e1100 */
[----:B---3--:R-:W-:-:S05]  /*2fc0*/  PRMT R89, R155, 0x8880, RZ ;  /* 0x000088809b597816 */ /* 0x008fca00000000ff */
[----:B------:R-:W-:-:S07]  /*2fd0*/  IMAD R164, R89, R154, RZ ;  /* 0x0000009a59a47224 */ /* 0x000fce00078e02ff */
.L_x_87:
[----:B------:R-:W-:Y:S05]  /*2fe0*/  BSYNC B1 ;  /* 0x0000000000017941 */ /* 0x000fea0003800000 */
.L_x_86:
[----:B---3--:R-:W-:Y:S01]  /*2ff0*/  @!P3 IMAD R89, R116, R153, R164 ;  /* 0x000000997459b224 */ /* 0x008fe200078e02a4 */
[----:B------:R-:W-:Y:S04]  /*3000*/  BSSY B1, `(.L_x_88) ;  /* 0x0000006000017945 */ /* 0x000fe80003800000 */
[----:B------:R3:W-:Y:S01]  /*3010*/  @!P3 STG.E.U8 desc[UR36][R158.64+0x38], R89 ;  /* 0x000038599e00b986 */ /* 0x0007e2000c101124 */
[----:B------:R-:W-:Y:S05]  /*3020*/  @P5 BRA `(.L_x_89) ;  /* 0x00000000000c5947 */ /* 0x000fea0003800000 */
[----:B--2---:R-:W3:Y:S02]  /*3030*/  LDG.E.U8 R155, desc[UR36][R22.64+0x39] ;  /* 0x00003924169b7981 */ /* 0x004ee4000c1e1100 */
[----:B---3--:R-:W-:-:S05]  /*3040*/  PRMT R89, R155, 0x8880, RZ ;  /* 0x000088809b597816 */ /* 0x008fca00000000ff */
[----:B------:R-:W-:-:S07]  /*3050*/  IMAD R164, R89, R154, RZ ;  /* 0x0000009a59a47224 */ /* 0x000fce00078e02ff */
.L_x_89:
[----:B------:R-:W-:Y:S05]  /*3060*/  BSYNC B1 ;  /* 0x0000000000017941 */ /* 0x000fea0003800000 */
.L_x_88:
[----:B------:R-:W-:Y:S01]  /*3070*/  @!P5 IMAD R117, R117, R153, R164 ;  /* 0x000000997575d224 */ /* 0x000fe200078e02a4 */
[----:B------:R-:W-:Y:S04]  /*3080*/  BSSY B1, `(.L_x_90) ;  /* 0x0000006000017945 */ /* 0x000fe80003800000 */
[----:B------:R0:W-:Y:S01]  /*3090*/  @!P5 STG.E.U8 desc[UR36][R158.64+0x39], R117 ;  /* 0x000039759e00d986 */ /* 0x0001e2000c101124 */
[----:B------:R-:W-:Y:S05]  /*30a0*/  @P2 BRA `(.L_x_91) ;  /* 0x00000000000c2947 */ /* 0x000fea0003800000 */
[----:B--2---:R-:W3:Y:S02]  /*30b0*/  LDG.E.U8 R155, desc[UR36][R162.64+0x38] ;  /* 0x00003824a29b7981 */ /* 0x004ee4000c1e1100 */
[----:B---3--:R-:W-:-:S05]  /*30c0*/  PRMT R89, R155, 0x8880, RZ ;  /* 0x000088809b597816 */ /* 0x008fca00000000ff */
[----:B------:R-:W-:-:S07]  /*30d0*/  IMAD R164, R89, R154, RZ ;  /* 0x0000009a59a47224 */ /* 0x000fce00078e02ff */
.L_x_91:
[----:B------:R-:W-:Y:S05]  /*30e0*/  BSYNC B1 ;  /* 0x0000000000017941 */ /* 0x000fea0003800000 */
.L_x_90:
        /* <DEDUP_REMOVED lines=11> */
.L_x_93:
[----:B------:R-:W-:Y:S05]  /*31a0*/  BSYNC B1 ;  /* 0x0000000000017941 */ /* 0x000fea0003800000 */
.L_x_92:
[----:B------:R-:W-:Y:S01]  /*31b0*/  @!P4 IMAD R119, R119, R153, R164 ;  /* 0x000000997777c224 */ /* 0x000fe200078e02a4 */
[----:B------:R-:W-:Y:S04]  /*31c0*/  BSSY B1, `(.L_x_94) ;  /* 0x0000006000017945 */ /* 0x000fe80003800000 */
[----:B------:R0:W-:Y:S01]  /*31d0*/  @!P4 STG.E.U8 desc[UR36][R8.64+0x39], R119 ;  /* 0x000039770800c986 */ /* 0x0001e2000c101124 */
[----:B------:R-:W-:Y:S05]  /*31e0*/  @P3 BRA `(.L_x_95) ;  /* 0x00000000000c3947 */ /* 0x000fea0003800000 */
[----:B--2---:R-:W3:Y:S02]  /*31f0*/  LDG.E.U8 R155, desc[UR36][R22.64+0x40] ;  /* 0x00004024169b7981 */ /* 0x004ee4000c1e1100 */
[----:B---3--:R-:W-:-:S05]  /*3200*/  PRMT R89, R155, 0x8880, RZ ;  /* 0x000088809b597816 */ /* 0x008fca00000000ff */
[----:B------:R-:W-:-:S07]  /*3210*/  IMAD R164, R89, R154, RZ ;  /* 0x0000009a59a47224 */ /* 0x000fce00078e02ff */
.L_x_95:
[----:B------:R-:W-:Y:S05]  /*3220*/  BSYNC B1 ;  /* 0x0000000000017941 */ /* 0x000fea0003800000 */
.L_x_94:
[----:B---3--:R-:W-:Y:S01]  /*3230*/  @!P3 IMAD R89, R120, R153, R164 ;  /* 0x000000997859b224 */ /* 0x008fe200078e02a4 */
[----:B------:R-:W-:Y:S04]  /*3240*/  BSSY B1, `(.L_x_96) ;  /* 0x0000006000017945 */ /* 0x000fe80003800000 */
[----:B------:R3:W-:Y:S01]  /*3250*/  @!P3 STG.E.U8 desc[UR36][R158.64+0x40], R89 ;  /* 0x000040599e00b986 */ /* 0x0007e2000c101124 */
[----:B------:R-:W-:Y:S05]  /*3260*/  @P5 BRA `(.L_x_97) ;  /* 0x00000000000c5947 */ /* 0x000fea0003800000 */
[----:B--2---:R-:W3:Y:S02]  /*3270*/  LDG.E.U8 R155, desc[UR36][R22.64+0x41] ;  /* 0x00004124169b7981 */ /* 0x004ee4000c1e1100 */
[----:B---3--:R-:W-:-:S05]  /*3280*/  PRMT R89, R155, 0x8880, RZ ;  /* 0x000088809b597816 */ /* 0x008fca00000000ff */
[----:B------:R-:W-:-:S07]  /*3290*/  IMAD R164, R89, R154, RZ ;  /* 0x0000009a59a47224 */ /* 0x000fce00078e02ff */
.L_x_97:
[----:B------:R-:W-:Y:S05]  /*32a0*/  BSYNC B1 ;  /* 0x0000000000017941 */ /* 0x000fea0003800000 */
.L_x_96:
[----:B------:R-:W-:Y:S01]  /*32b0*/  @!P5 IMAD R121, R121, R153, R164 ;  /* 0x000000997979d224 */ /* 0x000fe200078e02a4 */
[----:B------:R-:W-:Y:S04]  /*32c0*/  BSSY B1, `(.L_x_98) ;  /* 0x0000006000017945 */ /* 0x000fe80003800000 */
[----:B------:R0:W-:Y:S01]  /*32d0*/  @!P5 STG.E.U8 desc[UR36][R158.64+0x41], R121 ;  /* 0x000041799e00d986 */ /* 0x0001e2000c101124 */
[----:B------:R-:W-:Y:S05]  /*32e0*/  @P2 BRA `(.L_x_99) ;  /* 0x00000000000c2947 */ /* 0x000fea0003800000 */
[----:B--2---:R-:W3:Y:S02]  /*32f0*/  LDG.E.U8 R155, desc[UR36][R162.64+0x40] ;  /* 0x00004024a29b7981 */ /* 0x004ee4000c1e1100 */
[----:B---3--:R-:W-:-:S05]  /*3300*/  PRMT R89, R155, 0x8880, RZ ;  /* 0x000088809b597816 */ /* 0x008fca00000000ff */
[----:B------:R-:W-:-:S07]  /*3310*/  IMAD R164, R89, R154, RZ ;  /* 0x0000009a59a47224 */ /* 0x000fce00078e02ff */
.L_x_99:
[----:B------:R-:W-:Y:S05]  /*3320*/  BSYNC B1 ;  /* 0x0000000000017941 */ /* 0x000fea0003800000 */
.L_x_98:
        /* <DEDUP_REMOVED lines=11> */
.L_x_101:
[----:B------:R-:W-:Y:S05]  /*33e0*/  BSYNC B1 ;  /* 0x0000000000017941 */ /* 0x000fea0003800000 */
.L_x_100:
[----:B------:R-:W-:Y:S01]  /*33f0*/  @!P4 IMAD R123, R123, R153, R164 ;  /* 0x000000997b7bc224 */ /* 0x000fe200078e02a4 */
[----:B------:R-:W-:Y:S04]  /*3400*/  BSSY B1, `(.L_x_102) ;  /* 0x0000006000017945 */ /* 0x000fe80003800000 */
[----:B------:R0:W-:Y:S01]  /*3410*/  @!P4 STG.E.U8 desc[UR36][R8.64+0x41], R123 ;  /* 0x0000417b0800c986 */ /* 0x0001e2000c101124 */
[----:B------:R-:W-:Y:S05]  /*3420*/  @P3 BRA `(.L_x_103) ;  /* 0x00000000000c3947 */ /* 0x000fea0003800000 */
[----:B--2---:R-:W3:Y:S02]  /*3430*/  LDG.E.U8 R155, desc[UR36][R22.64+0x48] ;  /* 0x00004824169b7981 */ /* 0x004ee4000c1e1100 */
[----:B---3--:R-:W-:-:S05]  /*3440*/  PRMT R89, R155, 0x8880, RZ ;  /* 0x000088809b597816 */ /* 0x008fca00000000ff */
[----:B------:R-:W-:-:S07]  /*3450*/  IMAD R164, R89, R154, RZ ;  /* 0x0000009a59a47224 */ /* 0x000fce00078e02ff */
.L_x_103:
[----:B------:R-:W-:Y:S05]  /*3460*/  BSYNC B1 ;  /* 0x0000000000017941 */ /* 0x000fea0003800000 */
.L_x_102:
[----:B---3--:R-:W-:Y:S01]  /*3470*/  @!P3 IMAD R89, R124, R153, R164 ;  /* 0x000000997c59b224 */ /* 0x008fe200078e02a4 */
[----:B------:R-:W-:Y:S04]  /*3480*/  BSSY B1, `(.L_x_104) ;  /* 0x0000006000017945 */ /* 0x000fe80003800000 */
[----:B------:R3:W-:Y:S01]  /*3490*/  @!P3 STG.E.U8 desc[UR36][R158.64+0x48], R89 ;  /* 0x000048599e00b986 */ /* 0x0007e2000c101124 */
[----:B------:R-:W-:Y:S05]  /*34a0*/  @P5 BRA `(.L_x_105) ;  /* 0x00000000000c5947 */ /* 0x000fea0003800000 */
[----:B--2---:R-:W3:Y:S02]  /*34b0*/  LDG.E.U8 R155, desc[UR36][R22.64+0x49] ;  /* 0x00004924169b7981 */ /* 0x004ee4000c1e1100 */
[----:B---3--:R-:W-:-:S05]  /*34c0*/  PRMT R89, R155, 0x8880, RZ ;  /* 0x000088809b597816 */ /* 0x008fca00000000ff */
[----:B------:R-:W-:-:S07]  /*34d0*/  IMAD R164, R89, R154, RZ ;  /* 0x0000009a59a47224 */ /* 0x000fce00078e02ff */
.L_x_105:
[----:B------:R-:W-:Y:S05]  /*34e0*/  BSYNC B1 ;  /* 0x0000000000017941 */ /* 0x000fea0003800000 */
.L_x_104:
[----:B------:R-:W-:Y:S01]  /*34f0*/  @!P5 IMAD R125, R125, R153, R164 ;  /* 0x000000997d7dd224 */ /* 0x000fe200078e02a4 */
[----:B------:R-:W-:Y:S04]  /*3500*/  BSSY B1, `(.L_x_106) ;  /* 0x0000006000017945 */ /* 0x000fe80003800000 */
[----:B------:R0:W-:Y:S01]  /*3510*/  @!P5 STG.E.U8 desc[UR36][R158.64+0x49], R125 ;  /* 0x0000497d9e00d986 */ /* 0x0001e2000c101124 */
[----:B------:R-:W-:Y:S05]  /*3520*/  @P2 BRA `(.L_x_107) ;  /* 0x00000000000c2947 */ /* 0x000fea0003800000 */
[----:B--2---:R-:W3:Y:S02]  /*3530*/  LDG.E.U8 R155, desc[UR36][R162.64+0x48] ;  /* 0x00004824a29b7981 */ /* 0x004ee4000c1e1100 */
[----:B---3--:R-:W-:-:S05]  /*3540*/  PRMT R89, R155, 0x8880, RZ ;  /* 0x000088809b597816 */ /* 0x008fca00000000ff */
[----:B------:R-:W-:-:S07]  /*3550*/  IMAD R164, R89, R154, RZ ;  /* 0x0000009a59a47224 */ /* 0x000fce00078e02ff */
.L_x_107:
[----:B------:R-:W-:Y:S05]  /*3560*/  BSYNC B1 ;  /* 0x0000000000017941 */ /* 0x000fea0003800000 */
.L_x_106:
        /* <DEDUP_REMOVED lines=11> */
.L_x_109:
[----:B------:R-:W-:Y:S05]  /*3620*/  BSYNC B1 ;  /* 0x0000000000017941 */ /* 0x000fea0003800000 */
.L_x_108:
[----:B------:R-:W-:Y:S01]  /*3630*/  @!P4 IMAD R127, R127, R153, R164 ;  /* 0x000000997f7fc224 */ /* 0x000fe200078e02a4 */
[----:B------:R-:W-:Y:S04]  /*3640*/  BSSY B1, `(.L_x_110) ;  /* 0x0000006000017945 */ /* 0x000fe80003800000 */
[----:B------:R0:W-:Y:S01]  /*3650*/  @!P4 STG.E.U8 desc[UR36][R8.64+0x49], R127 ;  /* 0x0000497f0800c986 */ /* 0x0001e2000c101124 */
[----:B------:R-:W-:Y:S05]  /*3660*/  @P3 BRA `(.L_x_111) ;  /* 0x00000000000c3947 */ /* 0x000fea0003800000 */
[----:B--2---:R-:W3:Y:S02]  /*3670*/  LDG.E.U8 R155, desc[UR36][R22.64+0x50] ;  /* 0x00005024169b7981 */ /* 0x004ee4000c1e1100 */
[----:B---3--:R-:W-:-:S05]  /*3680*/  PRMT R89, R155, 0x8880, RZ ;  /* 0x000088809b597816 */ /* 0x008fca00000000ff */
[----:B------:R-:W-:-:S07]  /*3690*/  IMAD R164, R89, R154, RZ ;  /* 0x0000009a59a47224 */ /* 0x000fce00078e02ff */
.L_x_111:
[----:B------:R-:W-:Y:S05]  /*36a0*/  BSYNC B1 ;  /* 0x0000000000017941 */ /* 0x000fea0003800000 */
.L_x_110:
[----:B---3--:R-:W-:Y:S01]  /*36b0*/  @!P3 IMAD R89, R128, R153, R164 ;  /* 0x000000998059b224 */ /* 0x008fe200078e02a4 */
[----:B------:R-:W-:Y:S04]  /*36c0*/  BSSY B1, `(.L_x_112) ;  /* 0x0000006000017945 */ /* 0x000fe80003800000 */
[----:B------:R3:W-:Y:S01]  /*36d0*/  @!P3 STG.E.U8 desc[UR36][R158.64+0x50], R89 ;  /* 0x000050599e00b986 */ /* 0x0007e2000c101124 */
[----:B------:R-:W-:Y:S05]  /*36e0*/  @P5 BRA `(.L_x_113) ;  /* 0x00000000000c5947 */ /* 0x000fea0003800000 */
[----:B--2---:R-:W3:Y:S02]  /*36f0*/  LDG.E.U8 R155, desc[UR36][R22.64+0x51] ;  /* 0x00005124169b7981 */ /* 0x004ee4000c1e1100 */
[----:B---3--:R-:W-:-:S05]  /*3700*/  PRMT R89, R155, 0x8880, RZ ;  /* 0x000088809b597816 */ /* 0x008fca00000000ff */
[----:B------:R-:W-:-:S07]  /*3710*/  IMAD R164, R89, R154, RZ ;  /* 0x0000009a59a47224 */ /* 0x000fce00078e02ff */
.L_x_113:
[----:B------:R-:W-:Y:S05]  /*3720*/  BSYNC B1 ;  /* 0x0000000000017941 */ /* 0x000fea0003800000 */
.L_x_112:
[----:B------:R-:W-:Y:S01]  /*3730*/  @!P5 IMAD R129, R129, R153, R164 ;  /* 0x000000998181d224 */ /* 0x000fe200078e02a4 */
[----:B------:R-:W-:Y:S04]  /*3740*/  BSSY B1, `(.L_x_114) ;  /* 0x0000006000017945 */ /* 0x000fe80003800000 */
[----:B------:R0:W-:Y:S01]  /*3750*/  @!P5 STG.E.U8 desc[UR36][R158.64+0x51], R129 ;  /* 0x000051819e00d986 */ /* 0x0001e2000c101124 */
[----:B------:R-:W-:Y:S05]  /*3760*/  @P2 BRA `(.L_x_115) ;  /* 0x00000000000c2947 */ /* 0x000fea0003800000 */
[----:B--2---:R-:W3:Y:S02]  /*3770*/  LDG.E.U8 R155, desc[UR36][R162.64+0x50] ;  /* 0x00005024a29b7981 */ /* 0x004ee4000c1e1100 */
[----:B---3--:R-:W-:-:S05]  /*3780*/  PRMT R89, R155, 0x8880, RZ ;  /* 0x000088809b597816 */ /* 0x008fca00000000ff */
[----:B------:R-:W-:-:S07]  /*3790*/  IMAD R164, R89, R154, RZ ;  /* 0x0000009a59a47224 */ /* 0x000fce00078e02ff */
.L_x_115:
[----:B------:R-:W-:Y:S05]  /*37a0*/  BSYNC B1 ;  /* 0x0000000000017941 */ /* 0x000fea0003800000 */
.L_x_114:
        /* <DEDUP_REMOVED lines=11> */
.L_x_117:
[----:B------:R-:W-:Y:S05]  /*3860*/  BSYNC B1 ;  /* 0x0000000000017941 */ /* 0x000fea0003800000 */
.L_x_116:
[----:B------:R-:W-:Y:S01]  /*3870*/  @!P4 IMAD R131, R131, R153, R164 ;  /* 0x000000998383c224 */ /* 0x000fe200078e02a4 */
[----:B------:R-:W-:Y:S04]  /*3880*/  BSSY B1, `(.L_x_118) ;  /* 0x0000006000017945 */ /* 0x000fe80003800000 */
[----:B------:R0:W-:Y:S01]  /*3890*/  @!P4 STG.E.U8 desc[UR36][R8.64+0x51], R131 ;  /* 0x000051830800c986 */ /* 0x0001e2000c101124 */
[----:B------:R-:W-:Y:S05]  /*38a0*/  @P3 BRA `(.L_x_119) ;  /* 0x00000000000c3947 */ /* 0x000fea0003800000 */
[----:B--2---:R-:W3:Y:S02]  /*38b0*/  LDG.E.U8 R155, desc[UR36][R22.64+0x58] ;  /* 0x00005824169b7981 */ /* 0x004ee4000c1e1100 */
[----:B---3--:R-:W-:-:S05]  /*38c0*/  PRMT R89, R155, 0x8880, RZ ;  /* 0x000088809b597816 */ /* 0x008fca00000000ff */
[----:B------:R-:W-:-:S07]  /*38d0*/  IMAD R164, R89, R154, RZ ;  /* 0x0000009a59a47224 */ /* 0x000fce00078e02ff */
.L_x_119:
[----:B------:R-:W-:Y:S05]  /*38e0*/  BSYNC B1 ;  /* 0x0000000000017941 */ /* 0x000fea0003800000 */
.L_x_118:
[----:B---3--:R-:W-:Y:S01]  /*38f0*/  @!P3 IMAD R89, R132, R153, R164 ;  /* 0x000000998459b224 */ /* 0x008fe200078e02a4 */
[----:B------:R-:W-:Y:S04]  /*3900*/  BSSY B1, `(.L_x_120) ;  /* 0x0000006000017945 */ /* 0x000fe80003800000 */
[----:B------:R3:W-:Y:S01]  /*3910*/  @!P3 STG.E.U8 desc[UR36][R158.64+0x58], R89 ;  /* 0x000058599e00b986 */ /* 0x0007e2000c101124 */
[----:B------:R-:W-:Y:S05]  /*3920*/  @P5 BRA `(.L_x_121) ;  /* 0x00000000000c5947 */ /* 0x000fea0003800000 */
[----:B--2---:R-:W3:Y:S02]  /*3930*/  LDG.E.U8 R155, desc[UR36][R22.64+0x59] ;  /* 0x00005924169b7981 */ /* 0x004ee4000c1e1100 */
[----:B---3--:R-:W-:-:S05]  /*3940*/  PRMT R89, R155, 0x8880, RZ ;  /* 0x000088809b597816 */ /* 0x008fca00000000ff */
[----:B------:R-:W-:-:S07]  /*3950*/  IMAD R164, R89, R154, RZ ;  /* 0x0000009a59a47224 */ /* 0x000fce00078e02ff */
.L_x_121:
[----:B------:R-:W-:Y:S05]  /*3960*/  BSYNC B1 ;  /* 0x0000000000017941 */ /* 0x000fea0003800000 */
.L_x_120:
[----:B------:R-:W-:Y:S01]  /*3970*/  @!P5 IMAD R133, R133, R153, R164 ;  /* 0x000000998585d224 */ /* 0x000fe200078e02a4 */
[----:B------:R-:W-:Y:S04]  /*3980*/  BSSY B1, `(.L_x_122) ;  /* 0x0000006000017945 */ /* 0x000fe80003800000 */
[----:B------:R0:W-:Y:S01]  /*3990*/  @!P5 STG.E.U8 desc[UR36][R158.64+0x59], R133 ;  /* 0x000059859e00d986 */ /* 0x0001e2000c101124 */
[----:B------:R-:W-:Y:S05]  /*39a0*/  @P2 BRA `(.L_x_123) ;  /* 0x00000000000c2947 */ /* 0x000fea0003800000 */
[----:B--2---:R-:W3:Y:S02]  /*39b0*/  LDG.E.U8 R155, desc[UR36][R162.64+0x58] ;  /* 0x00005824a29b7981 */ /* 0x004ee4000c1e1100 */
[----:B---3--:R-:W-:-:S05]  /*39c0*/  PRMT R89, R155, 0x8880, RZ ;  /* 0x000088809b597816 */ /* 0x008fca00000000ff */
[----:B------:R-:W-:-:S07]  /*39d0*/  IMAD R164, R89, R154, RZ ;  /* 0x0000009a59a47224 */ /* 0x000fce00078e02ff */
.L_x_123:
[----:B------:R-:W-:Y:S05]  /*39e0*/  BSYNC B1 ;  /* 0x0000000000017941 */ /* 0x000fea0003800000 */
.L_x_122:
        /* <DEDUP_REMOVED lines=11> */
.L_x_125:
[----:B------:R-:W-:Y:S05]  /*3aa0*/  BSYNC B1 ;  /* 0x0000000000017941 */ /* 0x000fea0003800000 */
.L_x_124:
[----:B------:R-:W-:Y:S01]  /*3ab0*/  @!P4 IMAD R135, R135, R153, R164 ;  /* 0x000000998787c224 */ /* 0x000fe200078e02a4 */
[----:B------:R-:W-:Y:S04]  /*3ac0*/  BSSY B1, `(.L_x_126) ;  /* 0x0000006000017945 */ /* 0x000fe80003800000 */
[----:B------:R0:W-:Y:S01]  /*3ad0*/  @!P4 STG.E.U8 desc[UR36][R8.64+0x59], R135 ;  /* 0x000059870800c986 */ /* 0x0001e2000c101124 */
[----:B------:R-:W-:Y:S05]  /*3ae0*/  @P3 BRA `(.L_x_127) ;  /* 0x00000000000c3947 */ /* 0x000fea0003800000 */
[----:B--2---:R-:W3:Y:S02]  /*3af0*/  LDG.E.U8 R155, desc[UR36][R22.64+0x60] ;  /* 0x00006024169b7981 */ /* 0x004ee4000c1e1100 */
[----:B---3--:R-:W-:-:S05]  /*3b00*/  PRMT R89, R155, 0x8880, RZ ;  /* 0x000088809b597816 */ /* 0x008fca00000000ff */
[----:B------:R-:W-:-:S07]  /*3b10*/  IMAD R164, R89, R154, RZ ;  /* 0x0000009a59a47224 */ /* 0x000fce00078e02ff */
.L_x_127:
[----:B------:R-:W-:Y:S05]  /*3b20*/  BSYNC B1 ;  /* 0x0000000000017941 */ /* 0x000fea0003800000 */
.L_x_126:
[----:B---3--:R-:W-:Y:S01]  /*3b30*/  @!P3 IMAD R89, R136, R153, R164 ;  /* 0x000000998859b224 */ /* 0x008fe200078e02a4 */
[----:B------:R-:W-:Y:S04]  /*3b40*/  BSSY B1, `(.L_x_128) ;  /* 0x0000006000017945 */ /* 0x000fe80003800000 */
[----:B------:R3:W-:Y:S01]  /*3b50*/  @!P3 STG.E.U8 desc[UR36][R158.64+0x60], R89 ;  /* 0x000060599e00b986 */ /* 0x0007e2000c101124 */
[----:B------:R-:W-:Y:S05]  /*3b60*/  @P5 BRA `(.L_x_129) ;  /* 0x00000000000c5947 */ /* 0x000fea0003800000 */
[----:B--2---:R-:W3:Y:S02]  /*3b70*/  LDG.E.U8 R155, desc[UR36][R22.64+0x61] ;  /* 0x00006124169b7981 */ /* 0x004ee4000c1e1100 */
[----:B---3--:R-:W-:-:S05]  /*3b80*/  PRMT R89, R155, 0x8880, RZ ;  /* 0x000088809b597816 */ /* 0x008fca00000000ff */
[----:B------:R-:W-:-:S07]  /*3b90*/  IMAD R164, R89, R154, RZ ;  /* 0x0000009a59a47224 */ /* 0x000fce00078e02ff */
.L_x_129:
[----:B------:R-:W-:Y:S05]  /*3ba0*/  BSYNC B1 ;  /* 0x0000000000017941 */ /* 0x000fea0003800000 */
.L_x_128:
[----:B------:R-:W-:Y:S01]  /*3bb0*/  @!P5 IMAD R137, R137, R153, R164 ;  /* 0x000000998989d224 */ /* 0x000fe200078e02a4 */
[----:B------:R-:W-:Y:S04]  /*3bc0*/  BSSY B1, `(.L_x_130) ;  /* 0x0000006000017945 */ /* 0x000fe80003800000 */
[----:B------:R0:W-:Y:S01]  /*3bd0*/  @!P5 STG.E.U8 desc[UR36][R158.64+0x61], R137 ;  /* 0x000061899e00d986 */ /* 0x0001e2000c101124 */
[----:B------:R-:W-:Y:S05]  /*3be0*/  @P2 BRA `(.L_x_131) ;  /* 0x00000000000c2947 */ /* 0x000fea0003800000 */
[----:B--2---:R-:W3:Y:S02]  /*3bf0*/  LDG.E.U8 R155, desc[UR36][R162.64+0x60] ;  /* 0x00006024a29b7981 */ /* 0x004ee4000c1e1100 */
[----:B---3--:R-:W-:-:S05]  /*3c00*/  PRMT R89, R155, 0x8880, RZ ;  /* 0x000088809b597816 */ /* 0x008fca00000000ff */
[----:B------:R-:W-:-:S07]  /*3c10*/  IMAD R164, R89, R154, RZ ;  /* 0x0000009a59a47224 */ /* 0x000fce00078e02ff */
.L_x_131:
[----:B------:R-:W-:Y:S05]  /*3c20*/  BSYNC B1 ;  /* 0x0000000000017941 */ /* 0x000fea0003800000 */
.L_x_130:
        /* <DEDUP_REMOVED lines=11> */
.L_x_133:
[----:B------:R-:W-:Y:S05]  /*3ce0*/  BSYNC B1 ;  /* 0x0000000000017941 */ /* 0x000fea0003800000 */
.L_x_132:
[----:B------:R-:W-:Y:S01]  /*3cf0*/  @!P4 IMAD R139, R139, R153, R164 ;  /* 0x000000998b8bc224 */ /* 0x000fe200078e02a4 */
[----:B------:R-:W-:Y:S04]  /*3d00*/  BSSY B1, `(.L_x_134) ;  /* 0x0000006000017945 */ /* 0x000fe80003800000 */
[----:B------:R0:W-:Y:S01]  /*3d10*/  @!P4 STG.E.U8 desc[UR36][R8.64+0x61], R139 ;  /* 0x0000618b0800c986 */ /* 0x0001e2000c101124 */
[----:B------:R-:W-:Y:S05]  /*3d20*/  @P3 BRA `(.L_x_135) ;  /* 0x00000000000c3947 */ /* 0x000fea0003800000 */
[----:B--2---:R-:W3:Y:S02]  /*3d30*/  LDG.E.U8 R155, desc[UR36][R22.64+0x68] ;  /* 0x00006824169b7981 */ /* 0x004ee4000c1e1100 */
[----:B---3--:R-:W-:-:S05]  /*3d40*/  PRMT R89, R155, 0x8880, RZ ;  /* 0x000088809b597816 */ /* 0x008fca00000000ff */
[----:B------:R-:W-:-:S07]  /*3d50*/  IMAD R164, R89, R154, RZ ;  /* 0x0000009a59a47224 */ /* 0x000fce00078e02ff */
.L_x_135:
[----:B------:R-:W-:Y:S05]  /*3d60*/  BSYNC B1 ;  /* 0x0000000000017941 */ /* 0x000fea0003800000 */
.L_x_134:
[----:B---3--:R-:W-:Y:S01]  /*3d70*/  @!P3 IMAD R89, R140, R153, R164 ;  /* 0x000000998c59b224 */ /* 0x008fe200078e02a4 */
[----:B------:R-:W-:Y:S04]  /*3d80*/  BSSY B1, `(.L_x_136) ;  /* 0x0000006000017945 */ /* 0x000fe80003800000 */
[----:B------:R3:W-:Y:S01]  /*3d90*/  @!P3 STG.E.U8 desc[UR36][R158.64+0x68], R89 ;  /* 0x000068599e00b986 */ /* 0x0007e2000c101124 */
[----:B------:R-:W-:Y:S05]  /*3da0*/  @P5 BRA `(.L_x_137) ;  /* 0x00000000000c5947 */ /* 0x000fea0003800000 */
[----:B--2---:R-:W3:Y:S02]  /*3db0*/  LDG.E.U8 R155, desc[UR36][R22.64+0x69] ;  /* 0x00006924169b7981 */ /* 0x004ee4000c1e1100 */
[----:B---3--:R-:W-:-:S05]  /*3dc0*/  PRMT R89, R155, 0x8880, RZ ;  /* 0x000088809b597816 */ /* 0x008fca00000000ff */
[----:B------:R-:W-:-:S07]  /*3dd0*/  IMAD R164, R89, R154, RZ ;  /* 0x0000009a59a47224 */ /* 0x000fce00078e02ff */
.L_x_137:
[----:B------:R-:W-:Y:S05]  /*3de0*/  BSYNC B1 ;  /* 0x0000000000017941 */ /* 0x000fea0003800000 */
.L_x_136:
[----:B------:R-:W-:Y:S01]  /*3df0*/  @!P5 IMAD R141, R141, R153, R164 ;  /* 0x000000998d8dd224 */ /* 0x000fe200078e02a4 */
[----:B------:R-:W-:Y:S04]  /*3e00*/  BSSY B1, `(.L_x_138) ;  /* 0x0000006000017945 */ /* 0x000fe80003800000 */
[----:B------:R0:W-:Y:S01]  /*3e10*/  @!P5 STG.E.U8 desc[UR36][R158.64+0x69], R141 ;  /* 0x0000698d9e00d986 */ /* 0x0001e2000c101124 */
[----:B------:R-:W-:Y:S05]  /*3e20*/  @P2 BRA `(.L_x_139) ;  /* 0x00000000000c2947 */ /* 0x000fea0003800000 */
[----:B--2---:R-:W3:Y:S02]  /*3e30*/  LDG.E.U8 R155, desc[UR36][R162.64+0x68] ;  /* 0x00006824a29b7981 */ /* 0x004ee4000c1e1100 */
[----:B---3--:R-:W-:-:S05]  /*3e40*/  PRMT R89, R155, 0x8880, RZ ;  /* 0x000088809b597816 */ /* 0x008fca00000000ff */
[----:B------:R-:W-:-:S07]  /*3e50*/  IMAD R164, R89, R154, RZ ;  /* 0x0000009a59a47224 */ /* 0x000fce00078e02ff */
.L_x_139:
[----:B------:R-:W-:Y:S05]  /*3e60*/  BSYNC B1 ;  /* 0x0000000000017941 */ /* 0x000fea0003800000 */
.L_x_138:
        /* <DEDUP_REMOVED lines=11> */
.L_x_141:
[----:B------:R-:W-:Y:S05]  /*3f20*/  BSYNC B1 ;  /* 0x0000000000017941 */ /* 0x000fea0003800000 */
.L_x_140:
[----:B------:R-:W-:Y:S01]  /*3f30*/  @!P4 IMAD R143, R143, R153, R164 ;  /* 0x000000998f8fc224 */ /* 0x000fe200078e02a4 */
[----:B------:R-:W-:Y:S04]  /*3f40*/  BSSY B1, `(.L_x_142) ;  /* 0x0000006000017945 */ /* 0x000fe80003800000 */
[----:B------:R0:W-:Y:S01]  /*3f50*/  @!P4 STG.E.U8 desc[UR36][R8.64+0x69], R143 ;  /* 0x0000698f0800c986 */ /* 0x0001e2000c101124 */
[----:B------:R-:W-:Y:S05]  /*3f60*/  @P3 BRA `(.L_x_143) ;  /* 0x00000000000c3947 */ /* 0x000fea0003800000 */
[----:B--2---:R-:W3:Y:S02]  /*3f70*/  LDG.E.U8 R155, desc[UR36][R22.64+0x70] ;  /* 0x00007024169b7981 */ /* 0x004ee4000c1e1100 */
[----:B---3--:R-:W-:-:S05]  /*3f80*/  PRMT R89, R155, 0x8880, RZ ;  /* 0x000088809b597816 */ /* 0x008fca00000000ff */
[----:B------:R-:W-:-:S07]  /*3f90*/  IMAD R164, R89, R154, RZ ;  /* 0x0000009a59a47224 */ /* 0x000fce00078e02ff */
.L_x_143:
[----:B------:R-:W-:Y:S05]  /*3fa0*/  BSYNC B1 ;  /* 0x0000000000017941 */ /* 0x000fea0003800000 */
.L_x_142:
[----:B---3--:R-:W-:Y:S01]  /*3fb0*/  @!P3 IMAD R89, R144, R153, R164 ;  /* 0x000000999059b224 */ /* 0x008fe200078e02a4 */
[----:B------:R-:W-:Y:S04]  /*3fc0*/  BSSY B1, `(.L_x_144) ;  /* 0x0000006000017945 */ /* 0x000fe80003800000 */
[----:B------:R3:W-:Y:S01]  /*3fd0*/  @!P3 STG.E.U8 desc[UR36][R158.64+0x70], R89 ;  /* 0x000070599e00b986 */ /* 0x0007e2000c101124 */
[----:B------:R-:W-:Y:S05]  /*3fe0*/  @P5 BRA `(.L_x_145) ;  /* 0x00000000000c5947 */ /* 0x000fea0003800000 */
[----:B--2---:R-:W3:Y:S02]  /*3ff0*/  LDG.E.U8 R155, desc[UR36][R22.64+0x71] ;  /* 0x00007124169b7981 */ /* 0x004ee4000c1e1100 */
[----:B---3--:R-:W-:-:S05]  /*4000*/  PRMT R89, R155, 0x8880, RZ ;  /* 0x000088809b597816 */ /* 0x008fca00000000ff */
[----:B------:R-:W-:-:S07]  /*4010*/  IMAD R164, R89, R154, RZ ;  /* 0x0000009a59a47224 */ /* 0x000fce00078e02ff */
.L_x_145:
[----:B------:R-:W-:Y:S05]  /*4020*/  BSYNC B1 ;  /* 0x0000000000017941 */ /* 0x000fea0003800000 */
.L_x_144:
[----:B------:R-:W-:Y:S01]  /*4030*/  @!P5 IMAD R145, R145, R153, R164 ;  /* 0x000000999191d224 */ /* 0x000fe200078e02a4 */
[----:B------:R-:W-:Y:S04]  /*4040*/  BSSY B1, `(.L_x_146) ;  /* 0x0000006000017945 */ /* 0x000fe80003800000 */
[----:B------:R0:W-:Y:S01]  /*4050*/  @!P5 STG.E.U8 desc[UR36][R158.64+0x71], R145 ;  /* 0x000071919e00d986 */ /* 0x0001e2000c101124 */
[----:B------:R-:W-:Y:S05]  /*4060*/  @P2 BRA `(.L_x_147) ;  /* 0x00000000000c2947 */ /* 0x000fea0003800000 */
[----:B--2---:R-:W3:Y:S02]  /*4070*/  LDG.E.U8 R155, desc[UR36][R162.64+0x70] ;  /* 0x00007024a29b7981 */ /* 0x004ee4000c1e1100 */
[----:B---3--:R-:W-:-:S05]  /*4080*/  PRMT R89, R155, 0x8880, RZ ;  /* 0x000088809b597816 */ /* 0x008fca00000000ff */
[----:B------:R-:W-:-:S07]  /*4090*/  IMAD R164, R89, R154, RZ ;  /* 0x0000009a59a47224 */ /* 0x000fce00078e02ff */
.L_x_147:
[----:B------:R-:W-:Y:S05]  /*40a0*/  BSYNC B1 ;  /* 0x0000000000017941 */ /* 0x000fea0003800000 */
.L_x_146:
[C---:B------:R-:W-:Y:S01]  /*40b0*/  ISETP.LT.OR P4, PT, R3.reuse, 0x72, !P1 ;  /* 0x000000720300780c */ /* 0x040fe20004f81670 */
[----:B---3--:R-:W-:Y:S01]  /*40c0*/  @!P2 IMAD R89, R146, R153, R164 ;  /* 0x000000999259a224 */ /* 0x008fe200078e02a4 */
[----:B------:R-:W-:Y:S01]  /*40d0*/  BSSY B1, `(.L_x_148) ;  /* 0x000000b000017945 */ /* 0x000fe20003800000 */
[----:B------:R-:W-:Y:S02]  /*40e0*/  ISETP.LT.OR P3, PT, R3, 0x79, !P0 ;  /* 0x000000790300780c */ /* 0x000fe40004761670 */
[----:B------:R-:W-:Y:S01]  /*40f0*/  IADD3 R165, P5, R165, 0x80, RZ ;  /* 0x00000080a5a57810 */ /* 0x000fe20007fbe0ff */
[----:B------:R3:W-:Y:S01]  /*4100*/  @!P2 STG.E.U8 desc[UR36][R8.64+0x70], R89 ;  /* 0x000070590800a986 */ /* 0x0007e2000c101124 */
[C---:B------:R-:W-:Y:S02]  /*4110*/  ISETP.LT.OR P2, PT, R3.reuse, 0x79, !P1 ;  /* 0x000000790300780c */ /* 0x040fe40004f41670 */
[C---:B------:R-:W-:Y:S02]  /*4120*/  ISETP.LT.OR P0, PT, R3.reuse, 0x7a, !P0 ;  /* 0x0000007a0300780c */ /* 0x040fe40004701670 */
[----:B------:R-:W-:-:S02]  /*4130*/  ISETP.LT.OR P1, PT, R3, 0x7a, !P1 ;  /* 0x0000007a0300780c */ /* 0x000fc40004f21670 */
[----:B------:R-:W-:Y:S11]  /*4140*/  @P4 BRA `(.L_x_149) ;  /* 0x00000000000c4947 */ /* 0x000ff60003800000 */
[----:B--2---:R-:W3:Y:S02]  /*4150*/  LDG.E.U8 R155, desc[UR36][R162.64+0x71] ;  /* 0x00007124a29b7981 */ /* 0x004ee4000c1e1100 */
[----:B---3--:R-:W-:-:S05]  /*4160*/  PRMT R89, R155, 0x8880, RZ ;  /* 0x000088809b597816 */ /* 0x008fca00000000ff */
[----:B------:R-:W-:-:S07]  /*4170*/  IMAD R164, R89, R154, RZ ;  /* 0x0000009a59a47224 */ /* 0x000fce00078e02ff */
.L_x_149:
[----:B------:R-:W-:Y:S05]  /*4180*/  BSYNC B1 ;  /* 0x0000000000017941 */ /* 0x000fea0003800000 */
.L_x_148:
[----:B------:R-:W-:Y:S01]  /*4190*/  @!P4 IMAD R147, R147, R153, R164 ;  /* 0x000000999393c224 */ /* 0x000fe200078e02a4 */
[----:B------:R-:W-:Y:S04]  /*41a0*/  BSSY B1, `(.L_x_150) ;  /* 0x0000006000017945 */ /* 0x000fe80003800000 */
[----:B------:R0:W-:Y:S01]  /*41b0*/  @!P4 STG.E.U8 desc[UR36][R8.64+0x71], R147 ;  /* 0x000071930800c986 */ /* 0x0001e2000c101124 */
[----:B------:R-:W-:Y:S05]  /*41c0*/  @P3 BRA `(.L_x_151) ;  /* 0x00000000000c3947 */ /* 0x000fea0003800000 */
[----:B--2---:R-:W3:Y:S02]  /*41d0*/  LDG.E.U8 R155, desc[UR36][R22.64+0x78] ;  /* 0x00007824169b7981 */ /* 0x004ee4000c1e1100 */
[----:B---3--:R-:W-:-:S05]  /*41e0*/  PRMT R89, R155, 0x8880, RZ ;  /* 0x000088809b597816 */ /* 0x008fca00000000ff */
[----:B------:R-:W-:-:S07]  /*41f0*/  IMAD R164, R89, R154, RZ ;  /* 0x0000009a59a47224 */ /* 0x000fce00078e02ff */
.L_x_151:
[----:B------:R-:W-:Y:S05]  /*4200*/  BSYNC B1 ;  /* 0x0000000000017941 */ /* 0x000fea0003800000 */
.L_x_150:
[----:B---3--:R-:W-:Y:S01]  /*4210*/  @!P3 IMAD R89, R148, R153, R164 ;  /* 0x000000999459b224 */ /* 0x008fe200078e02a4 */
[----:B------:R-:W-:Y:S01]  /*4220*/  BSSY B1, `(.L_x_152) ;  /* 0x0000007000017945 */ /* 0x000fe20003800000 */
[----:B----4-:R-:W-:-:S03]  /*4230*/  IMAD.X R91, RZ, RZ, R5, P5 ;  /* 0x000000ffff5b7224 */ /* 0x010fc600028e0605 */
[----:B------:R3:W-:Y:S01]  /*4240*/  @!P3 STG.E.U8 desc[UR36][R158.64+0x78], R89 ;  /* 0x000078599e00b986 */ /* 0x0007e2000c101124 */
[----:B------:R-:W-:Y:S05]  /*4250*/  @P0 BRA `(.L_x_153) ;  /* 0x00000000000c0947 */ /* 0x000fea0003800000 */
[----:B--2---:R-:W2:Y:S02]  /*4260*/  LDG.E.U8 R155, desc[UR36][R22.64+0x79] ;  /* 0x00007924169b7981 */ /* 0x004ea4000c1e1100 */
[----:B--2---:R-:W-:-:S05]  /*4270*/  PRMT R5, R155, 0x8880, RZ ;  /* 0x000088809b057816 */ /* 0x004fca00000000ff */
[----:B------:R-:W-:-:S07]  /*4280*/  IMAD R164, R5, R154, RZ ;  /* 0x0000009a05a47224 */ /* 0x000fce00078e02ff */
.L_x_153:
[----:B------:R-:W-:Y:S05]  /*4290*/  BSYNC B1 ;  /* 0x0000000000017941 */ /* 0x000fea0003800000 */
.L_x_152:
[----:B------:R-:W-:Y:S01]  /*42a0*/  @!P0 IMAD R149, R149, R153, R164 ;  /* 0x0000009995958224 */ /* 0x000fe200078e02a4 */
[----:B------:R-:W-:Y:S01]  /*42b0*/  BSSY B1, `(.L_x_154) ;  /* 0x0000007000017945 */ /* 0x000fe20003800000 */
[----:B------:R-:W-:-:S03]  /*42c0*/  IMAD R4, R91, R156, RZ ;  /* 0x0000009c5b047224 */ /* 0x000fc600078e02ff */
[----:B------:R4:W-:Y:S01]  /*42d0*/  @!P0 STG.E.U8 desc[UR36][R158.64+0x79], R149 ;  /* 0x000079959e008986 */ /* 0x0009e2000c101124 */
[----:B------:R-:W-:Y:S05]  /*42e0*/  @P2 BRA `(.L_x_155) ;  /* 0x00000000000c2947 */ /* 0x000fea0003800000 */
[----:B--2---:R-:W2:Y:S02]  /*42f0*/  LDG.E.U8 R155, desc[UR36][R162.64+0x78] ;  /* 0x00007824a29b7981 */ /* 0x004ea4000c1e1100 */
[----:B--2---:R-:W-:-:S05]  /*4300*/  PRMT R5, R155, 0x8880, RZ ;  /* 0x000088809b057816 */ /* 0x004fca00000000ff */
[----:B------:R-:W-:-:S07]  /*4310*/  IMAD R164, R5, R154, RZ ;  /* 0x0000009a05a47224 */ /* 0x000fce00078e02ff */
.L_x_155:
[----:B------:R-:W-:Y:S05]  /*4320*/  BSYNC B1 ;  /* 0x0000000000017941 */ /* 0x000fea0003800000 */
.L_x_154:
[----:B------:R-:W-:Y:S01]  /*4330*/  @!P2 IMAD R5, R150, R153, R164 ;  /* 0x000000999605a224 */ /* 0x000fe200078e02a4 */
[----:B------:R-:W-:Y:S01]  /*4340*/  BSSY B1, `(.L_x_156) ;  /* 0x0000009000017945 */ /* 0x000fe20003800000 */
[C---:B0-----:R-:W-:Y:S02]  /*4350*/  IMAD R23, R165.reuse, R157, R4 ;  /* 0x0000009da5177224 */ /* 0x041fe400078e0204 */
[CC--:B------:R-:W-:Y:S01]  /*4360*/  IMAD.WIDE.U32 R160, R165.reuse, R156.reuse, R160 ;  /* 0x0000009ca5a07225 */ /* 0x0c0fe200078e00a0 */
[----:B------:R0:W-:Y:S03]  /*4370*/  @!P2 STG.E.U8 desc[UR36][R8.64+0x78], R5 ;  /* 0x000078050800a986 */ /* 0x0001e6000c101124 */
[----:B------:R-:W-:Y:S01]  /*4380*/  IMAD.WIDE.U32 R156, R165, R156, R20 ;  /* 0x0000009ca59c7225 */ /* 0x000fe200078e0014 */
[----:B------:R-:W-:Y:S06]  /*4390*/  @P1 BRA `(.L_x_157) ;  /* 0x00000000000c1947 */ /* 0x000fec0003800000 */
[----:B--2---:R-:W0:Y:S02]  /*43a0*/  LDG.E.U8 R155, desc[UR36][R162.64+0x79] ;  /* 0x00007924a29b7981 */ /* 0x004e24000c1e1100 */
[----:B0-----:R-:W-:-:S05]  /*43b0*/  PRMT R5, R155, 0x8880, RZ ;  /* 0x000088809b057816 */ /* 0x001fca00000000ff */
[----:B------:R-:W-:-:S07]  /*43c0*/  IMAD R164, R5, R154, RZ ;  /* 0x0000009a05a47224 */ /* 0x000fce00078e02ff */
.L_x_157:
[----:B------:R-:W-:Y:S05]  /*43d0*/  BSYNC B1 ;  /* 0x0000000000017941 */ /* 0x000fea0003800000 */
.L_x_156:
[----:B------:R-:W-:Y:S01]  /*43e0*/  @!P1 IMAD R151, R151, R153, R164 ;  /* 0x0000009997979224 */ /* 0x000fe200078e02a4 */
[----:B------:R-:W-:Y:S01]  /*43f0*/  ISETP.GE.AND P2, PT, R0, 0x81, PT ;  /* 0x000000810000780c */ /* 0x000fe20003f46270 */
[----:B------:R-:W-:Y:S01]  /*4400*/  BSSY B1, `(.L_x_158) ;  /* 0x000000c000017945 */ /* 0x000fe20003800000 */
[----:B------:R-:W-:Y:S02]  /*4410*/  IADD3 R4, P5, R156, R12, RZ ;  /* 0x0000000c9c047210 */ /* 0x000fe40007fbe0ff */
[----:B------:R1:W-:Y:S01]  /*4420*/  @!P1 STG.E.U8 desc[UR36][R8.64+0x79], R151 ;  /* 0x0000799708009986 */ /* 0x0003e2000c101124 */
[----:B------:R-:W-:Y:S02]  /*4430*/  ISETP.LT.OR P1, PT, R3, 0x1, !P2 ;  /* 0x000000010300780c */ /* 0x000fe40005721670 */
[----:B0-----:R-:W-:Y:S02]  /*4440*/  IADD3.X R5, R13, R157, R23, P5, !PT ;  /* 0x0000009d0d057210 */ /* 0x001fe40002ffe417 */
[----:B------:R-:W-:-:S02]  /*4450*/  ISETP.GE.AND P0, PT, R0, 0x89, PT ;  /* 0x000000890000780c */ /* 0x000fc40003f06270 */
[----:B------:R-:W-:Y:S02]  /*4460*/  IADD3 R12, P4, P3, R14, R12, R160 ;  /* 0x0000000c0e0c7210 */ /* 0x000fe40007b9e0a0 */
[----:B------:R-:W-:-:S05]  /*4470*/  ISETP.LT.OR P5, PT, R3, 0x2, !P2 ;  /* 0x000000020300780c */ /* 0x000fca00057a1670 */
[----:B-1----:R-:W-:Y:S08]  /*4480*/  @P1 BRA `(.L_x_159) ;  /* 0x00000000000c1947 */ /* 0x002ff00003800000 */
[----:B--2---:R-:W2:Y:S02]  /*4490*/  LDG.E.U8 R155, desc[UR36][R4.64] ;  /* 0x00000024049b7981 */ /* 0x004ea4000c1e1100 */
[----:B--2---:R-:W-:-:S05]  /*44a0*/  PRMT R9, R155, 0x8880, RZ ;  /* 0x000088809b097816 */ /* 0x004fca00000000ff */
[----:B------:R-:W-:-:S07]  /*44b0*/  IMAD R164, R9, R154, RZ ;  /* 0x0000009a09a47224 */ /* 0x000fce00078e02ff */
.L_x_159:
[----:B------:R-:W-:Y:S05]  /*44c0*/  BSYNC B1 ;  /* 0x0000000000017941 */ /* 0x000fea0003800000 */
.L_x_158:
[----:B------:R-:W-:Y:S01]  /*44d0*/  @!P1 IMAD R9, R24, R153, R164 ;  /* 0x0000009918099224 */ /* 0x000fe200078e02a4 */
[----:B------:R-:W-:Y:S01]  /*44e0*/  BSSY B1, `(.L_x_160) ;  /* 0x0000007000017945 */ /* 0x000fe20003800000 */
[----:B------:R-:W-:-:S03]  /*44f0*/  IMAD.IADD R160, R23, 0x1, R161 ;  /* 0x0000000117a07824 */ /* 0x000fc600078e02a1 */
[----:B------:R0:W-:Y:S01]  /*4500*/  @!P1 STG.E.U8 desc[UR36][R6.64], R9 ;  /* 0x0000000906009986 */ /* 0x0001e2000c101124 */
[----:B------:R-:W-:Y:S05]  /*4510*/  @P5 BRA `(.L_x_161) ;  /* 0x00000000000c5947 */ /* 0x000fea0003800000 */
[----:B--2---:R-:W0:Y:S02]  /*4520*/  LDG.E.U8 R155, desc[UR36][R4.64+0x1] ;  /* 0x00000124049b7981 */ /* 0x004e24000c1e1100 */
[----:B0-----:R-:W-:-:S05]  /*4530*/  PRMT R9, R155, 0x8880, RZ ;  /* 0x000088809b097816 */ /* 0x001fca00000000ff */
[----:B------:R-:W-:-:S07]  /*4540*/  IMAD R164, R9, R154, RZ ;  /* 0x0000009a09a47224 */ /* 0x000fce00078e02ff */
.L_x_161:
[----:B------:R-:W-:Y:S05]  /*4550*/  BSYNC B1 ;  /* 0x0000000000017941 */ /* 0x000fea0003800000 */
.L_x_160:
[----:B------:R-:W-:Y:S01]  /*4560*/  ISETP.LT.OR P1, PT, R3, 0x1, !P0 ;  /* 0x000000010300780c */ /* 0x000fe20004721670 */
[----:B------:R-:W-:Y:S01]  /*4570*/  @!P5 IMAD R25, R25, R153, R164 ;  /* 0x000000991919d224 */ /* 0x000fe200078e02a4 */
[----:B------:R-:W-:Y:S01]  /*4580*/  BSSY B1, `(.L_x_162) ;  /* 0x000000a000017945 */ /* 0x000fe20003800000 */
[----:B------:R-:W-:Y:S02]  /*4590*/  IADD3.X R13, R21, R13, R160, P4, P3 ;  /* 0x0000000d150d7210 */ /* 0x000fe400027e64a0 */
[C---:B------:R-:W-:Y:S01]  /*45a0*/  ISETP.LT.OR P4, PT, R3.reuse, 0x2, !P0 ;  /* 0x000000020300780c */ /* 0x040fe20004781670 */
[----:B------:R1:W-:Y:S01]  /*45b0*/  @!P5 STG.E.U8 desc[UR36][R6.64+0x1], R25 ;  /* 0x000001190600d986 */ /* 0x0003e2000c101124 */
[C---:B------:R-:W-:Y:S02]  /*45c0*/  ISETP.LT.OR P5, PT, R3.reuse, 0x9, !P2 ;  /* 0x000000090300780c */ /* 0x040fe400057a1670 */
[----:B------:R-:W-:-:S04]  /*45d0*/  ISETP.LT.OR P3, PT, R3, 0xa, !P2 ;  /* 0x0000000a0300780c */ /* 0x000fc80005761670 */
[----:B------:R-:W-:Y:S09]  /*45e0*/  @P1 BRA `(.L_x_163) ;  /* 0x00000000000c1947 */ /* 0x000ff20003800000 */
[----:B--2---:R-:W0:Y:S02]  /*45f0*/  LDG.E.U8 R155, desc[UR36][R12.64] ;  /* 0x000000240c9b7981 */ /* 0x004e24000c1e1100 */
[----:B0-----:R-:W-:-:S05]  /*4600*/  PRMT R9, R155, 0x8880, RZ ;  /* 0x000088809b097816 */ /* 0x001fca00000000ff */
[----:B------:R-:W-:-:S07]  /*4610*/  IMAD R164, R9, R154, RZ ;  /* 0x0000009a09a47224 */ /* 0x000fce00078e02ff */
.L_x_163:
[----:B------:R-:W-:Y:S05]  /*4620*/  BSYNC B1 ;  /* 0x0000000000017941 */ /* 0x000fea0003800000 */
.L_x_162:
[----:B0-----:R-:W-:Y:S01]  /*4630*/  @!P1 IMAD R9, R26, R153, R164 ;  /* 0x000000991a099224 */ /* 0x001fe200078e02a4 */
[----:B------:R-:W-:Y:S04]  /*4640*/  BSSY B1, `(.L_x_164) ;  /* 0x0000006000017945 */ /* 0x000fe80003800000 */
[----:B------:R0:W-:Y:S01]  /*4650*/  @!P1 STG.E.U8 desc[UR36][R10.64], R9 ;  /* 0x000000090a009986 */ /* 0x0001e2000c101124 */
[----:B------:R-:W-:Y:S05]  /*4660*/  @P4 BRA `(.L_x_165) ;  /* 0x00000000000c4947 */ /* 0x000fea0003800000 */
[----:B--2---:R-:W0:Y:S02]  /*4670*/  LDG.E.U8 R155, desc[UR36][R12.64+0x1] ;  /* 0x000001240c9b7981 */ /* 0x004e24000c1e1100 */
[----:B0-----:R-:W-:-:S05]  /*4680*/  PRMT R9, R155, 0x8880, RZ ;  /* 0x000088809b097816 */ /* 0x001fca00000000ff */
[----:B------:R-:W-:-:S07]  /*4690*/  IMAD R164, R9, R154, RZ ;  /* 0x0000009a09a47224 */ /* 0x000fce00078e02ff */
.L_x_165:
[----:B------:R-:W-:Y:S05]  /*46a0*/  BSYNC B1 ;  /* 0x0000000000017941 */ /* 0x000fea0003800000 */
.L_x_164:
[----:B------:R-:W-:Y:S01]  /*46b0*/  @!P4 IMAD R27, R27, R153, R164 ;  /* 0x000000991b1bc224 */ /* 0x000fe200078e02a4 */
[----:B------:R-:W-:Y:S04]  /*46c0*/  BSSY B1, `(.L_x_166) ;  /* 0x0000006000017945 */ /* 0x000fe80003800000 */
[----:B------:R0:W-:Y:S01]  /*46d0*/  @!P4 STG.E.U8 desc[UR36][R10.64+0x1], R27 ;  /* 0x0000011b0a00c986 */ /* 0x0001e2000c101124 */
[----:B------:R-:W-:Y:S05]  /*46e0*/  @P5 BRA `(.L_x_167) ;  /* 0x00000000000c5947 */ /* 0x000fea0003800000 */
[----:B--2---:R-:W0:Y:S02]  /*46f0*/  LDG.E.U8 R155, desc[UR36][R4.64+0x8] ;  /* 0x00000824049b7981 */ /* 0x004e24000c1e1100 */
[----:B0-----:R-:W-:-:S05]  /*4700*/  PRMT R9, R155, 0x8880, RZ ;  /* 0x000088809b097816 */ /* 0x001fca00000000ff */
[----:B------:R-:W-:-:S07]  /*4710*/  IMAD R164, R9, R154, RZ ;  /* 0x0000009a09a47224 */ /* 0x000fce00078e02ff */
.L_x_167:
[----:B------:R-:W-:Y:S05]  /*4720*/  BSYNC B1 ;  /* 0x0000000000017941 */ /* 0x000fea0003800000 */
.L_x_166:
[----:B0-----:R-:W-:Y:S01]  /*4730*/  @!P5 IMAD R9, R28, R153, R164 ;  /* 0x000000991c09d224 */ /* 0x001fe200078e02a4 */
[----:B------:R-:W-:Y:S04]  /*4740*/  BSSY B1, `(.L_x_168) ;  /* 0x0000006000017945 */ /* 0x000fe80003800000 */
[----:B------:R0:W-:Y:S01]  /*4750*/  @!P5 STG.E.U8 desc[UR36][R6.64+0x8], R9 ;  /* 0x000008090600d986 */ /* 0x0001e2000c101124 */
[----:B------:R-:W-:Y:S05]  /*4760*/  @P3 BRA `(.L_x_169) ;  /* 0x00000000000c3947 */ /* 0x000fea0003800000 */
[----:B--2---:R-:W0:Y:S02]  /*4770*/  LDG.E.U8 R155, desc[UR36][R4.64+0x9] ;  /* 0x00000924049b7981 */ /* 0x004e24000c1e1100 */
[----:B0-----:R-:W-:-:S05]  /*4780*/  PRMT R9, R155, 0x8880, RZ ;  /* 0x000088809b097816 */ /* 0x001fca00000000ff */
[----:B------:R-:W-:-:S07]  /*4790*/  IMAD R164, R9, R154, RZ ;  /* 0x0000009a09a47224 */ /* 0x000fce00078e02ff */
.L_x_169:
[----:B------:R-:W-:Y:S05]  /*47a0*/  BSYNC B1 ;  /* 0x0000000000017941 */ /* 0x000fea0003800000 */
.L_x_168:
[----:B------:R-:W-:Y:S01]  /*47b0*/  ISETP.LT.OR P5, PT, R3, 0x9, !P0 ;  /* 0x000000090300780c */ /* 0x000fe200047a1670 */
[----:B------:R-:W-:Y:S01]  /*47c0*/  @!P3 IMAD R29, R29, R153, R164 ;  /* 0x000000991d1db224 */ /* 0x000fe200078e02a4 */
[----:B------:R-:W-:Y:S01]  /*47d0*/  BSSY B1, `(.L_x_170) ;  /* 0x0000009000017945 */ /* 0x000fe20003800000 */
[C---:B------:R-:W-:Y:S02]  /*47e0*/  ISETP.LT.OR P4, PT, R3.reuse, 0xa, !P0 ;  /* 0x0000000a0300780c */ /* 0x040fe40004781670 */
[C---:B------:R-:W-:Y:S01]  /*47f0*/  ISETP.LT.OR P1, PT, R3.reuse, 0x12, !P2 ;  /* 0x000000120300780c */ /* 0x040fe20005721670 */
[----:B------:R0:W-:Y:S01]  /*4800*/  @!P3 STG.E.U8 desc[UR36][R6.64+0x9], R29 ;  /* 0x0000091d0600b986 */ /* 0x0001e2000c101124 */
[----:B------:R-:W-:-:S06]  /*4810*/  ISETP.LT.OR P3, PT, R3, 0x11, !P2 ;  /* 0x000000110300780c */ /* 0x000fcc0005761670 */
[----:B------:R-:W-:Y:S07]  /*4820*/  @P5 BRA `(.L_x_171) ;  /* 0x00000000000c5947 */ /* 0x000fee0003800000 */
[----:B--2---:R-:W0:Y:S02]  /*4830*/  LDG.E.U8 R155, desc[UR36][R12.64+0x8] ;  /* 0x000008240c9b7981 */ /* 0x004e24000c1e1100 */
[----:B0-----:R-:W-:-:S05]  /*4840*/  PRMT R9, R155, 0x8880, RZ ;  /* 0x000088809b097816 */ /* 0x001fca00000000ff */
[----:B------:R-:W-:-:S07]  /*4850*/  IMAD R164, R9, R154, RZ ;  /* 0x0000009a09a47224 */ /* 0x000fce00078e02ff */
.L_x_171:
[----:B------:R-:W-:Y:S05]  /*4860*/  BSYNC B1 ;  /* 0x0000000000017941 */ /* 0x000fea0003800000 */
.L_x_170:
[----:B0-----:R-:W-:Y:S01]  /*4870*/  @!P5 IMAD R9, R30, R153, R164 ;  /* 0x000000991e09d224 */ /* 0x001fe200078e02a4 */
[----:B------:R-:W-:Y:S04]  /*4880*/  BSSY B1, `(.L_x_172) ;  /* 0x0000006000017945 */ /* 0x000fe80003800000 */
[----:B------:R0:W-:Y:S01]  /*4890*/  @!P5 STG.E.U8 desc[UR36][R10.64+0x8], R9 ;  /* 0x000008090a00d986 */ /* 0x0001e2000c101124 */
[----:B------:R-:W-:Y:S05]  /*48a0*/  @P4 BRA `(.L_x_173) ;  /* 0x00000000000c4947 */ /* 0x000fea0003800000 */
[----:B--2---:R-:W0:Y:S02]  /*48b0*/  LDG.E.U8 R155, desc[UR36][R12.64+0x9] ;  /* 0x000009240c9b7981 */ /* 0x004e24000c1e1100 */
[----:B0-----:R-:W-:-:S05]  /*48c0*/  PRMT R9, R155, 0x8880, RZ ;  /* 0x000088809b097816 */ /* 0x001fca00000000ff */
[----:B------:R-:W-:-:S07]  /*48d0*/  IMAD R164, R9, R154, RZ ;  /* 0x0000009a09a47224 */ /* 0x000fce00078e02ff */
.L_x_173:
[----:B------:R-:W-:Y:S05]  /*48e0*/  BSYNC B1 ;  /* 0x0000000000017941 */ /* 0x000fea0003800000 */
.L_x_172:
[----:B------:R-:W-:Y:S01]  /*48f0*/  @!P4 IMAD R31, R31, R153, R164 ;  /* 0x000000991f1fc224 */ /* 0x000fe200078e02a4 */
[----:B------:R-:W-:Y:S04]  /*4900*/  BSSY B1, `(.L_x_174) ;  /* 0x0000006000017945 */ /* 0x000fe80003800000 */
[----:B------:R0:W-:Y:S01]  /*4910*/  @!P4 STG.E.U8 desc[UR36][R10.64+0x9], R31 ;  /* 0x0000091f0a00c986 */ /* 0x0001e2000c101124 */
[----:B------:R-:W-:Y:S05]  /*4920*/  @P3 BRA `(.L_x_175) ;  /* 0x00000000000c3947 */ /* 0x000fea0003800000 */
[----:B--2---:R-:W0:Y:S02]  /*4930*/  LDG.E.U8 R155, desc[UR36][R4.64+0x10] ;  /* 0x00001024049b7981 */ /* 0x004e24000c1e1100 */
[----:B0-----:R-:W-:-:S05]  /*4940*/  PRMT R9, R155, 0x8880, RZ ;  /* 0x000088809b097816 */ /* 0x001fca00000000ff */
[----:B------:R-:W-:-:S07]  /*4950*/  IMAD R164, R9, R154, RZ ;  /* 0x0000009a09a47224 */ /* 0x000fce00078e02ff */
.L_x_175:
[----:B------:R-:W-:Y:S05]  /*4960*/  BSYNC B1 ;  /* 0x0000000000017941 */ /* 0x000fea0003800000 */
.L_x_174:
[----:B0-----:R-:W-:Y:S01]  /*4970*/  @!P3 IMAD R9, R32, R153, R164 ;  /* 0x000000992009b224 */ /* 0x001fe200078e02a4 */
[----:B------:R-:W-:Y:S04]  /*4980*/  BSSY B1, `(.L_x_176) ;  /* 0x0000006000017945 */ /* 0x000fe80003800000 */
[----:B------:R0:W-:Y:S01]  /*4990*/  @!P3 STG.E.U8 desc[UR36][R6.64+0x10], R9 ;  /* 0x000010090600b986 */ /* 0x0001e2000c101124 */
[----:B------:R-:W-:Y:S05]  /*49a0*/  @P1 BRA `(.L_x_177) ;  /* 0x00000000000c1947 */ /* 0x000fea0003800000 */
[----:B--2---:R-:W0:Y:S02]  /*49b0*/  LDG.E.U8 R155, desc[UR36][R4.64+0x11] ;  /* 0x00001124049b7981 */ /* 0x004e24000c1e1100 */
[----:B0-----:R-:W-:-:S05]  /*49c0*/  PRMT R9, R155, 0x8880, RZ ;  /* 0x000088809b097816 */ /* 0x001fca00000000ff */
[----:B------:R-:W-:-:S07]  /*49d0*/  IMAD R164, R9, R154, RZ ;  /* 0x0000009a09a47224 */ /* 0x000fce00078e02ff */
.L_x_177:
[----:B------:R-:W-:Y:S05]  /*49e0*/  BSYNC B1 ;  /* 0x0000000000017941 */ /* 0x000fea0003800000 */
.L_x_176:
        /* <DEDUP_REMOVED lines=11> */
.L_x_179:
[----:B------:R-:W-:Y:S05]  /*4aa0*/  BSYNC B1 ;  /* 0x0000000000017941 */ /* 0x000fea0003800000 */
.L_x_178:
[----:B0-----:R-:W-:Y:S01]  /*4ab0*/  @!P4 IMAD R9, R34, R153, R164 ;  /* 0x000000992209c224 */ /* 0x001fe200078e02a4 */
[----:B------:R-:W-:Y:S04]  /*4ac0*/  BSSY B1, `(.L_x_180) ;  /* 0x0000006000017945 */ /* 0x000fe80003800000 */
[----:B------:R0:W-:Y:S01]  /*4ad0*/  @!P4 STG.E.U8 desc[UR36][R10.64+0x10], R9 ;  /* 0x000010090a00c986 */ /* 0x0001e2000c101124 */
[----:B------:R-:W-:Y:S05]  /*4ae0*/  @P3 BRA `(.L_x_181) ;  /* 0x00000000000c3947 */ /* 0x000fea0003800000 */
[----:B--2---:R-:W0:Y:S02]  /*4af0*/  LDG.E.U8 R155, desc[UR36][R12.64+0x11] ;  /* 0x000011240c9b7981 */ /* 0x004e24000c1e1100 */
[----:B0-----:R-:W-:-:S05]  /*4b00*/  PRMT R9, R155, 0x8880, RZ ;  /* 0x000088809b097816 */ /* 0x001fca00000000ff */
[----:B------:R-:W-:-:S07]  /*4b10*/  IMAD R164, R9, R154, RZ ;  /* 0x0000009a09a47224 */ /* 0x000fce00078e02ff */
.L_x_181:
[----:B------:R-:W-:Y:S05]  /*4b20*/  BSYNC B1 ;  /* 0x0000000000017941 */ /* 0x000fea0003800000 */
.L_x_180:
[----:B------:R-:W-:Y:S01]  /*4b30*/  @!P3 IMAD R35, R35, R153, R164 ;  /* 0x000000992323b224 */ /* 0x000fe200078e02a4 */
[----:B------:R-:W-:Y:S04]  /*4b40*/  BSSY B1, `(.L_x_182) ;  /* 0x0000006000017945 */ /* 0x000fe80003800000 */
[----:B------:R0:W-:Y:S01]  /*4b50*/  @!P3 STG.E.U8 desc[UR36][R10.64+0x11], R35 ;  /* 0x000011230a00b986 */ /* 0x0001e2000c101124 */
[----:B------:R-:W-:Y:S05]  /*4b60*/  @P5 BRA `(.L_x_183) ;  /* 0x00000000000c5947 */ /* 0x000fea0003800000 */
[----:B--2---:R-:W0:Y:S02]  /*4b70*/  LDG.E.U8 R155, desc[UR36][R4.64+0x18] ;  /* 0x00001824049b7981 */ /* 0x004e24000c1e1100 */
[----:B0-----:R-:W-:-:S05]  /*4b80*/  PRMT R9, R155, 0x8880, RZ ;  /* 0x000088809b097816 */ /* 0x001fca00000000ff */
[----:B------:R-:W-:-:S07]  /*4b90*/  IMAD R164, R9, R154, RZ ;  /* 0x0000009a09a47224 */ /* 0x000fce00078e02ff */
.L_x_183:
[----:B------:R-:W-:Y:S05]  /*4ba0*/  BSYNC B1 ;  /* 0x0000000000017941 */ /* 0x000fea0003800000 */
.L_x_182:
[----:B0-----:R-:W-:Y:S01]  /*4bb0*/  @!P5 IMAD R9, R36, R153, R164 ;  /* 0x000000992409d224 */ /* 0x001fe200078e02a4 */
[----:B------:R-:W-:Y:S04]  /*4bc0*/  BSSY B1, `(.L_x_184) ;  /* 0x0000006000017945 */ /* 0x000fe80003800000 */
[----:B------:R0:W-:Y:S01]  /*4bd0*/  @!P5 STG.E.U8 desc[UR36][R6.64+0x18], R9 ;  /* 0x000018090600d986 */ /* 0x0001e2000c101124 */
[----:B------:R-:W-:Y:S05]  /*4be0*/  @P1 BRA `(.L_x_185) ;  /* 0x00000000000c1947 */ /* 0x000fea0003800000 */
[----:B--2---:R-:W0:Y:S02]  /*4bf0*/  LDG.E.U8 R155, desc[UR36][R4.64+0x19] ;  /* 0x00001924049b7981 */ /* 0x004e24000c1e1100 */
[----:B0-----:R-:W-:-:S05]  /*4c00*/  PRMT R9, R155, 0x8880, RZ ;  /* 0x000088809b097816 */ /* 0x001fca00000000ff */
[----:B------:R-:W-:-:S07]  /*4c10*/  IMAD R164, R9, R154, RZ ;  /* 0x0000009a09a47224 */ /* 0x000fce00078e02ff */
.L_x_185:
[----:B------:R-:W-:Y:S05]  /*4c20*/  BSYNC B1 ;  /* 0x0000000000017941 */ /* 0x000fea0003800000 */
.L_x_184:
        /* <DEDUP_REMOVED lines=11> */
.L_x_187:
[----:B------:R-:W-:Y:S05]  /*4ce0*/  BSYNC B1 ;  /* 0x0000000000017941 */ /* 0x000fea0003800000 */
.L_x_186:
[----:B0-----:R-:W-:Y:S01]  /*4cf0*/  @!P4 IMAD R9, R38, R153, R164 ;  /* 0x000000992609c224 */ /* 0x001fe200078e02a4 */
[----:B------:R-:W-:Y:S04]  /*4d00*/  BSSY B1, `(.L_x_188) ;  /* 0x0000006000017945 */ /* 0x000fe80003800000 */
[----:B------:R0:W-:Y:S01]  /*4d10*/  @!P4 STG.E.U8 desc[UR36][R10.64+0x18], R9 ;  /* 0x000018090a00c986 */ /* 0x0001e2000c101124 */
[----:B------:R-:W-:Y:S05]  /*4d20*/  @P3 BRA `(.L_x_189) ;  /* 0x00000000000c3947 */ /* 0x000fea0003800000 */
[----:B--2---:R-:W0:Y:S02]  /*4d30*/  LDG.E.U8 R155, desc[UR36][R12.64+0x19] ;  /* 0x000019240c9b7981 */ /* 0x004e24000c1e1100 */
[----:B0-----:R-:W-:-:S05]  /*4d40*/  PRMT R9, R155, 0x8880, RZ ;  /* 0x000088809b097816 */ /* 0x001fca00000000ff */
[----:B------:R-:W-:-:S07]  /*4d50*/  IMAD R164, R9, R154, RZ ;  /* 0x0000009a09a47224 */ /* 0x000fce00078e02ff */
.L_x_189:
[----:B------:R-:W-:Y:S05]  /*4d60*/  BSYNC B1 ;  /* 0x0000000000017941 */ /* 0x000fea0003800000 */
.L_x_188:
[----:B------:R-:W-:Y:S01]  /*4d70*/  @!P3 IMAD R39, R39, R153, R164 ;  /* 0x000000992727b224 */ /* 0x000fe200078e02a4 */
[----:B------:R-:W-:Y:S04]  /*4d80*/  BSSY B1, `(.L_x_190) ;  /* 0x0000006000017945 */ /* 0x000fe80003800000 */
[----:B------:R0:W-:Y:S01]  /*4d90*/  @!P3 STG.E.U8 desc[UR36][R10.64+0x19], R39 ;  /* 0x000019270a00b986 */ /* 0x0001e2000c101124 */
[----:B------:R-:W-:Y:S05]  /*4da0*/  @P5 BRA `(.L_x_191) ;  /* 0x00000000000c5947 */ /* 0x000fea0003800000 */
[----:B--2---:R-:W0:Y:S02]  /*4db0*/  LDG.E.U8 R155, desc[UR36][R4.64+0x20] ;  /* 0x00002024049b7981 */ /* 0x004e24000c1e1100 */
[----:B0-----:R-:W-:-:S05]  /*4dc0*/  PRMT R9, R155, 0x8880, RZ ;  /* 0x000088809b097816 */ /* 0x001fca00000000ff */
[----:B------:R-:W-:-:S07]  /*4dd0*/  IMAD R164, R9, R154, RZ ;  /* 0x0000009a09a47224 */ /* 0x000fce00078e02ff */
.L_x_191:
[----:B------:R-:W-:Y:S05]  /*4de0*/  BSYNC B1 ;  /* 0x0000000000017941 */ /* 0x000fea0003800000 */
.L_x_190:
[----:B0-----:R-:W-:Y:S01]  /*4df0*/  @!P5 IMAD R9, R40, R153, R164 ;  /* 0x000000992809d224 */ /* 0x001fe200078e02a4 */
[----:B------:R-:W-:Y:S04]  /*4e00*/  BSSY B1, `(.L_x_192) ;  /* 0x0000006000017945 */ /* 0x000fe80003800000 */
[----:B------:R0:W-:Y:S01]  /*4e10*/  @!P5 STG.E.U8 desc[UR36][R6.64+0x20], R9 ;  /* 0x000020090600d986 */ /* 0x0001e2000c101124 */
[----:B------:R-:W-:Y:S05]  /*4e20*/  @P1 BRA `(.L_x_193) ;  /* 0x00000000000c1947 */ /* 0x000fea0003800000 */
[----:B--2---:R-:W0:Y:S02]  /*4e30*/  LDG.E.U8 R155, desc[UR36][R4.64+0x21] ;  /* 0x00002124049b7981 */ /* 0x004e24000c1e1100 */
[----:B0-----:R-:W-:-:S05]  /*4e40*/  PRMT R9, R155, 0x8880, RZ ;  /* 0x000088809b097816 */ /* 0x001fca00000000ff */
[----:B------:R-:W-:-:S07]  /*4e50*/  IMAD R164, R9, R154, RZ ;  /* 0x0000009a09a47224 */ /* 0x000fce00078e02ff */
.L_x_193:
[----:B------:R-:W-:Y:S05]  /*4e60*/  BSYNC B1 ;  /* 0x0000000000017941 */ /* 0x000fea0003800000 */
.L_x_192:
        /* <DEDUP_REMOVED lines=11> */
.L_x_195:
[----:B------:R-:W-:Y:S05]  /*4f20*/  BSYNC B1 ;  /* 0x0000000000017941 */ /* 0x000fea0003800000 */
.L_x_194:
[----:B0-----:R-:W-:Y:S01]  /*4f30*/  @!P4 IMAD R9, R42, R153, R164 ;  /* 0x000000992a09c224 */ /* 0x001fe200078e02a4 */
[----:B------:R-:W-:Y:S04]  /*4f40*/  BSSY B1, `(.L_x_196) ;  /* 0x0000006000017945 */ /* 0x000fe80003800000 */
[----:B------:R0:W-:Y:S01]  /*4f50*/  @!P4 STG.E.U8 desc[UR36][R10.64+0x20], R9 ;  /* 0x000020090a00c986 */ /* 0x0001e2000c101124 */
[----:B------:R-:W-:Y:S05]  /*4f60*/  @P3 BRA `(.L_x_197) ;  /* 0x00000000000c3947 */ /* 0x000fea0003800000 */
[----:B--2---:R-:W0:Y:S02]  /*4f70*/  LDG.E.U8 R155, desc[UR36][R12.64+0x21] ;  /* 0x000021240c9b7981 */ /* 0x004e24000c1e1100 */
[----:B0-----:R-:W-:-:S05]  /*4f80*/  PRMT R9, R155, 0x8880, RZ ;  /* 0x000088809b097816 */ /* 0x001fca00000000ff */
[----:B------:R-:W-:-:S07]  /*4f90*/  IMAD R164, R9, R154, RZ ;  /* 0x0000009a09a47224 */ /* 0x000fce00078e02ff */
.L_x_197:
[----:B------:R-:W-:Y:S05]  /*4fa0*/  BSYNC B1 ;  /* 0x0000000000017941 */ /* 0x000fea0003800000 */
.L_x_196:
[----:B------:R-:W-:Y:S01]  /*4fb0*/  @!P3 IMAD R43, R43, R153, R164 ;  /* 0x000000992b2bb224 */ /* 0x000fe200078e02a4 */
[----:B------:R-:W-:Y:S04]  /*4fc0*/  BSSY B1, `(.L_x_198) ;  /* 0x0000006000017945 */ /* 0x000fe80003800000 */
[----:B------:R0:W-:Y:S01]  /*4fd0*/  @!P3 STG.E.U8 desc[UR36][R10.64+0x21], R43 ;  /* 0x0000212b0a00b986 */ /* 0x0001e2000c101124 */
[----:B------:R-:W-:Y:S05]  /*4fe0*/  @P5 BRA `(.L_x_199) ;  /* 0x00000000000c5947 */ /* 0x000fea0003800000 */
[----:B--2---:R-:W0:Y:S02]  /*4ff0*/  LDG.E.U8 R155, desc[UR36][R4.64+0x28] ;  /* 0x00002824049b7981 */ /* 0x004e24000c1e1100 */
[----:B0-----:R-:W-:-:S05]  /*5000*/  PRMT R9, R155, 0x8880, RZ ;  /* 0x000088809b097816 */ /* 0x001fca00000000ff */
[----:B------:R-:W-:-:S07]  /*5010*/  IMAD R164, R9, R154, RZ ;  /* 0x0000009a09a47224 */ /* 0x000fce00078e02ff */
.L_x_199:
[----:B------:R-:W-:Y:S05]  /*5020*/  BSYNC B1 ;  /* 0x0000000000017941 */ /* 0x000fea0003800000 */
.L_x_198:
[----:B0-----:R-:W-:Y:S01]  /*5030*/  @!P5 IMAD R9, R44, R153, R164 ;  /* 0x000000992c09d224 */ /* 0x001fe200078e02a4 */
[----:B------:R-:W-:Y:S04]  /*5040*/  BSSY B1, `(.L_x_200) ;  /* 0x0000006000017945 */ /* 0x000fe80003800000 */
[----:B------:R0:W-:Y:S01]  /*5050*/  @!P5 STG.E.U8 desc[UR36][R6.64+0x28], R9 ;  /* 0x000028090600d986 */ /* 0x0001e2000c101124 */
[----:B------:R-:W-:Y:S05]  /*5060*/  @P1 BRA `(.L_x_201) ;  /* 0x00000000000c1947 */ /* 0x000fea0003800000 */
[----:B--2---:R-:W0:Y:S02]  /*5070*/  LDG.E.U8 R155, desc[UR36][R4.64+0x29] ;  /* 0x00002924049b7981 */ /* 0x004e24000c1e1100 */
[----:B0-----:R-:W-:-:S05]  /*5080*/  PRMT R9, R155, 0x8880, RZ ;  /* 0x000088809b097816 */ /* 0x001fca00000000ff */
[----:B------:R-:W-:-:S07]  /*5090*/  IMAD R164, R9, R154, RZ ;  /* 0x0000009a09a47224 */ /* 0x000fce00078e02ff */
.L_x_201:
[----:B------:R-:W-:Y:S05]  /*50a0*/  BSYNC B1 ;  /* 0x0000000000017941 */ /* 0x000fea0003800000 */
.L_x_200:
        /* <DEDUP_REMOVED lines=11> */
.L_x_203:
[----:B------:R-:W-:Y:S05]  /*5160*/  BSYNC B1 ;  /* 0x0000000000017941 */ /* 0x000fea0003800000 */
.L_x_202:
[----:B0-----:R-:W-:Y:S01]  /*5170*/  @!P4 IMAD R9, R46, R153, R164 ;  /* 0x000000992e09c224 */ /* 0x001fe200078e02a4 */
[----:B------:R-:W-:Y:S04]  /*5180*/  BSSY B1, `(.L_x_204) ;  /* 0x0000006000017945 */ /* 0x000fe80003800000 */
[----:B------:R0:W-:Y:S01]  /*5190*/  @!P4 STG.E.U8 desc[UR36][R10.64+0x28], R9 ;  /* 0x000028090a00c986 */ /* 0x0001e2000c101124 */
[----:B------:R-:W-:Y:S05]  /*51a0*/  @P3 BRA `(.L_x_205) ;  /* 0x00000000000c3947 */ /* 0x000fea0003800000 */
[----:B--2---:R-:W0:Y:S02]  /*51b0*/  LDG.E.U8 R155, desc[UR36][R12.64+0x29] ;  /* 0x000029240c9b7981 */ /* 0x004e24000c1e1100 */
[----:B0-----:R-:W-:-:S05]  /*51c0*/  PRMT R9, R155, 0x8880, RZ ;  /* 0x000088809b097816 */ /* 0x001fca00000000ff */
[----:B------:R-:W-:-:S07]  /*51d0*/  IMAD R164, R9, R154, RZ ;  /* 0x0000009a09a47224 */ /* 0x000fce00078e02ff */
.L_x_205:
[----:B------:R-:W-:Y:S05]  /*51e0*/  BSYNC B1 ;  /* 0x0000000000017941 */ /* 0x000fea0003800000 */
.L_x_204:
[----:B------:R-:W-:Y:S01]  /*51f0*/  @!P3 IMAD R47, R47, R153, R164 ;  /* 0x000000992f2fb224 */ /* 0x000fe200078e02a4 */
[----:B------:R-:W-:Y:S04]  /*5200*/  BSSY B1, `(.L_x_206) ;  /* 0x0000006000017945 */ /* 0x000fe80003800000 */
[----:B------:R0:W-:Y:S01]  /*5210*/  @!P3 STG.E.U8 desc[UR36][R10.64+0x29], R47 ;  /* 0x0000292f0a00b986 */ /* 0x0001e2000c101124 */
[----:B------:R-:W-:Y:S05]  /*5220*/  @P5 BRA `(.L_x_207) ;  /* 0x00000000000c5947 */ /* 0x000fea0003800000 */
[----:B--2---:R-:W0:Y:S02]  /*5230*/  LDG.E.U8 R155, desc[UR36][R4.64+0x30] ;  /* 0x00003024049b7981 */ /* 0x004e24000c1e1100 */
[----:B0-----:R-:W-:-:S05]  /*5240*/  PRMT R9, R155, 0x8880, RZ ;  /* 0x000088809b097816 */ /* 0x001fca00000000ff */
[----:B------:R-:W-:-:S07]  /*5250*/  IMAD R164, R9, R154, RZ ;  /* 0x0000009a09a47224 */ /* 0x000fce00078e02ff */
.L_x_207:
[----:B------:R-:W-:Y:S05]  /*5260*/  BSYNC B1 ;  /* 0x0000000000017941 */ /* 0x000fea0003800000 */
.L_x_206:
[----:B0-----:R-:W-:Y:S01]  /*5270*/  @!P5 IMAD R9, R48, R153, R164 ;  /* 0x000000993009d224 */ /* 0x001fe200078e02a4 */
[----:B------:R-:W-:Y:S04]  /*5280*/  BSSY B1, `(.L_x_208) ;  /* 0x0000006000017945 */ /* 0x000fe80003800000 */
[----:B------:R0:W-:Y:S01]  /*5290*/  @!P5 STG.E.U8 desc[UR36][R6.64+0x30], R9 ;  /* 0x000030090600d986 */ /* 0x0001e2000c101124 */
[----:B------:R-:W-:Y:S05]  /*52a0*/  @P1 BRA `(.L_x_209) ;  /* 0x00000000000c1947 */ /* 0x000fea0003800000 */
[----:B--2---:R-:W0:Y:S02]  /*52b0*/  LDG.E.U8 R155, desc[UR36][R4.64+0x31] ;  /* 0x00003124049b7981 */ /* 0x004e24000c1e1100 */
[----:B0-----:R-:W-:-:S05]  /*52c0*/  PRMT R9, R155, 0x8880, RZ ;  /* 0x000088809b097816 */ /* 0x001fca00000000ff */
[----:B------:R-:W-:-:S07]  /*52d0*/  IMAD R164, R9, R154, RZ ;  /* 0x0000009a09a47224 */ /* 0x000fce00078e02ff */
.L_x_209:
[----:B------:R-:W-:Y:S05]  /*52e0*/  BSYNC B1 ;  /* 0x0000000000017941 */ /* 0x000fea0003800000 */
.L_x_208:
        /* <DEDUP_REMOVED lines=11> */
.L_x_211:
[----:B------:R-:W-:Y:S05]  /*53a0*/  BSYNC B1 ;  /* 0x0000000000017941 */ /* 0x000fea0003800000 */
.L_x_210:
[----:B0-----:R-:W-:Y:S01]  /*53b0*/  @!P4 IMAD R9, R50, R153, R164 ;  /* 0x000000993209c224 */ /* 0x001fe200078e02a4 */
[----:B------:R-:W-:Y:S04]  /*53c0*/  BSSY B1, `(.L_x_212) ;  /* 0x0000006000017945 */ /* 0x000fe80003800000 */
[----:B------:R0:W-:Y:S01]  /*53d0*/  @!P4 STG.E.U8 desc[UR36][R10.64+0x30], R9 ;  /* 0x000030090a00c986 */ /* 0x0001e2000c101124 */
[----:B------:R-:W-:Y:S05]  /*53e0*/  @P3 BRA `(.L_x_213) ;  /* 0x00000000000c3947 */ /* 0x000fea0003800000 */
[----:B--2---:R-:W0:Y:S02]  /*53f0*/  LDG.E.U8 R155, desc[UR36][R12.64+0x31] ;  /* 0x000031240c9b7981 */ /* 0x004e24000c1e1100 */
[----:B0-----:R-:W-:-:S05]  /*5400*/  PRMT R9, R155, 0x8880, RZ ;  /* 0x000088809b097816 */ /* 0x001fca00000000ff */
[----:B------:R-:W-:-:S07]  /*5410*/  IMAD R164, R9, R154, RZ ;  /* 0x0000009a09a47224 */ /* 0x000fce00078e02ff */
.L_x_213:
[----:B------:R-:W-:Y:S05]  /*5420*/  BSYNC B1 ;  /* 0x0000000000017941 */ /* 0x000fea0003800000 */
.L_x_212:
[----:B------:R-:W-:Y:S01]  /*5430*/  @!P3 IMAD R51, R51, R153, R164 ;  /* 0x000000993333b224 */ /* 0x000fe200078e02a4 */
[----:B------:R-:W-:Y:S04]  /*5440*/  BSSY B1, `(.L_x_214) ;  /* 0x0000006000017945 */ /* 0x000fe80003800000 */
[----:B------:R0:W-:Y:S01]  /*5450*/  @!P3 STG.E.U8 desc[UR36][R10.64+0x31], R51 ;  /* 0x000031330a00b986 */ /* 0x0001e2000c101124 */
[----:B------:R-:W-:Y:S05]  /*5460*/  @P5 BRA `(.L_x_215) ;  /* 0x00000000000c5947 */ /* 0x000fea0003800000 */
[----:B--2---:R-:W0:Y:S02]  /*5470*/  LDG.E.U8 R155, desc[UR36][R4.64+0x38] ;  /* 0x00003824049b7981 */ /* 0x004e24000c1e1100 */
[----:B0-----:R-:W-:-:S05]  /*5480*/  PRMT R9, R155, 0x8880, RZ ;  /* 0x000088809b097816 */ /* 0x001fca00000000ff */
[----:B------:R-:W-:-:S07]  /*5490*/  IMAD R164, R9, R154, RZ ;  /* 0x0000009a09a47224 */ /* 0x000fce00078e02ff */
.L_x_215:
[----:B------:R-:W-:Y:S05]  /*54a0*/  BSYNC B1 ;  /* 0x0000000000017941 */ /* 0x000fea0003800000 */
.L_x_214:
[----:B0-----:R-:W-:Y:S01]  /*54b0*/  @!P5 IMAD R9, R52, R153, R164 ;  /* 0x000000993409d224 */ /* 0x001fe200078e02a4 */
[----:B------:R-:W-:Y:S04]  /*54c0*/  BSSY B1, `(.L_x_216) ;  /* 0x0000006000017945 */ /* 0x000fe80003800000 */
[----:B------:R0:W-:Y:S01]  /*54d0*/  @!P5 STG.E.U8 desc[UR36][R6.64+0x38], R9 ;  /* 0x000038090600d986 */ /* 0x0001e2000c101124 */
[----:B------:R-:W-:Y:S05]  /*54e0*/  @P1 BRA `(.L_x_217) ;  /* 0x00000000000c1947 */ /* 0x000fea0003800000 */
[----:B--2---:R-:W0:Y:S02]  /*54f0*/  LDG.E.U8 R155, desc[UR36][R4.64+0x39] ;  /* 0x00003924049b7981 */ /* 0x004e24000c1e1100 */
[----:B0-----:R-:W-:-:S05]  /*5500*/  PRMT R9, R155, 0x8880, RZ ;  /* 0x000088809b097816 */ /* 0x001fca00000000ff */
[----:B------:R-:W-:-:S07]  /*5510*/  IMAD R164, R9, R154, RZ ;  /* 0x0000009a09a47224 */ /* 0x000fce00078e02ff */
.L_x_217:
[----:B------:R-:W-:Y:S05]  /*5520*/  BSYNC B1 ;  /* 0x0000000000017941 */ /* 0x000fea0003800000 */
.L_x_216:
        /* <DEDUP_REMOVED lines=11> */
.L_x_219:
[----:B------:R-:W-:Y:S05]  /*55e0*/  BSYNC B1 ;  /* 0x0000000000017941 */ /* 0x000fea0003800000 */
.L_x_218:
[----:B0-----:R-:W-:Y:S01]  /*55f0*/  @!P4 IMAD R9, R54, R153, R164 ;  /* 0x000000993609c224 */ /* 0x001fe200078e02a4 */
[----:B------:R-:W-:Y:S04]  /*5600*/  BSSY B1, `(.L_x_220) ;  /* 0x0000006000017945 */ /* 0x000fe80003800000 */
[----:B------:R0:W-:Y:S01]  /*5610*/  @!P4 STG.E.U8 desc[UR36][R10.64+0x38], R9 ;  /* 0x000038090a00c986 */ /* 0x0001e2000c101124 */
[----:B------:R-:W-:Y:S05]  /*5620*/  @P3 BRA `(.L_x_221) ;  /* 0x00000000000c3947 */ /* 0x000fea0003800000 */
[----:B--2---:R-:W0:Y:S02]  /*5630*/  LDG.E.U8 R155, desc[UR36][R12.64+0x39] ;  /* 0x000039240c9b7981 */ /* 0x004e24000c1e1100 */
[----:B0-----:R-:W-:-:S05]  /*5640*/  PRMT R9, R155, 0x8880, RZ ;  /* 0x000088809b097816 */ /* 0x001fca00000000ff */
[----:B------:R-:W-:-:S07]  /*5650*/  IMAD R164, R9, R154, RZ ;  /* 0x0000009a09a47224 */ /* 0x000fce00078e02ff */
.L_x_221:
[----:B------:R-:W-:Y:S05]  /*5660*/  BSYNC B1 ;  /* 0x0000000000017941 */ /* 0x000fea0003800000 */
.L_x_220:
[----:B------:R-:W-:Y:S01]  /*5670*/  @!P3 IMAD R55, R55, R153, R164 ;  /* 0x000000993737b224 */ /* 0x000fe200078e02a4 */
[----:B------:R-:W-:Y:S04]  /*5680*/  BSSY B1, `(.L_x_222) ;  /* 0x0000006000017945 */ /* 0x000fe80003800000 */
[----:B------:R0:W-:Y:S01]  /*5690*/  @!P3 STG.E.U8 desc[UR36][R10.64+0x39], R55 ;  /* 0x000039370a00b986 */ /* 0x0001e2000c101124 */
[----:B------:R-:W-:Y:S05]  /*56a0*/  @P5 BRA `(.L_x_223) ;  /* 0x00000000000c5947 */ /* 0x000fea0003800000 */
[----:B--2---:R-:W0:Y:S02]  /*56b0*/  LDG.E.U8 R155, desc[UR36][R4.64+0x40] ;  /* 0x00004024049b7981 */ /* 0x004e24000c1e1100 */
[----:B0-----:R-:W-:-:S05]  /*56c0*/  PRMT R9, R155, 0x8880, RZ ;  /* 0x000088809b097816 */ /* 0x001fca00000000ff */
[----:B------:R-:W-:-:S07]  /*56d0*/  IMAD R164, R9, R154, RZ ;  /* 0x0000009a09a47224 */ /* 0x000fce00078e02ff */
.L_x_223:
[----:B------:R-:W-:Y:S05]  /*56e0*/  BSYNC B1 ;  /* 0x0000000000017941 */ /* 0x000fea0003800000 */
.L_x_222:
[----:B0-----:R-:W-:Y:S01]  /*56f0*/  @!P5 IMAD R9, R56, R153, R164 ;  /* 0x000000993809d224 */ /* 0x001fe200078e02a4 */
[----:B------:R-:W-:Y:S04]  /*5700*/  BSSY B1, `(.L_x_224) ;  /* 0x0000006000017945 */ /* 0x000fe80003800000 */
[----:B------:R0:W-:Y:S01]  /*5710*/  @!P5 STG.E.U8 desc[UR36][R6.64+0x40], R9 ;  /* 0x000040090600d986 */ /* 0x0001e2000c101124 */
[----:B------:R-:W-:Y:S05]  /*5720*/  @P1 BRA `(.L_x_225) ;  /* 0x00000000000c1947 */ /* 0x000fea0003800000 */
[----:B--2---:R-:W0:Y:S02]  /*5730*/  LDG.E.U8 R155, desc[UR36][R4.64+0x41] ;  /* 0x00004124049b7981 */ /* 0x004e24000c1e1100 */
[----:B0-----:R-:W-:-:S05]  /*5740*/  PRMT R9, R155, 0x8880, RZ ;  /* 0x000088809b097816 */ /* 0x001fca00000000ff */
[----:B------:R-:W-:-:S07]  /*5750*/  IMAD R164, R9, R154, RZ ;  /* 0x0000009a09a47224 */ /* 0x000fce00078e02ff */
.L_x_225:
[----:B------:R-:W-:Y:S05]  /*5760*/  BSYNC B1 ;  /* 0x0000000000017941 */ /* 0x000fea0003800000 */
.L_x_224:
        /* <DEDUP_REMOVED lines=11> */
.L_x_227:
[----:B------:R-:W-:Y:S05]  /*5820*/  BSYNC B1 ;  /* 0x0000000000017941 */ /* 0x000fea0003800000 */
.L_x_226:
[----:B0-----:R-:W-:Y:S01]  /*5830*/  @!P4 IMAD R9, R58, R153, R164 ;  /* 0x000000993a09c224 */ /* 0x001fe200078e02a4 */
[----:B------:R-:W-:Y:S04]  /*5840*/  BSSY B1, `(.L_x_228) ;  /* 0x0000006000017945 */ /* 0x000fe80003800000 */
[----:B------:R0:W-:Y:S01]  /*5850*/  @!P4 STG.E.U8 desc[UR36][R10.64+0x40], R9 ;  /* 0x000040090a00c986 */ /* 0x0001e2000c101124 */
[----:B------:R-:W-:Y:S05]  /*5860*/  @P3 BRA `(.L_x_229) ;  /* 0x00000000000c3947 */ /* 0x000fea0003800000 */
[----:B--2---:R-:W0:Y:S02]  /*5870*/  LDG.E.U8 R155, desc[UR36][R12.64+0x41] ;  /* 0x000041240c9b7981 */ /* 0x004e24000c1e1100 */
[----:B0-----:R-:W-:-:S05]  /*5880*/  PRMT R9, R155, 0x8880, RZ ;  /* 0x000088809b097816 */ /* 0x001fca00000000ff */
[----:B------:R-:W-:-:S07]  /*5890*/  IMAD R164, R9, R154, RZ ;  /* 0x0000009a09a47224 */ /* 0x000fce00078e02ff */
.L_x_229:
[----:B------:R-:W-:Y:S05]  /*58a0*/  BSYNC B1 ;  /* 0x0000000000017941 */ /* 0x000fea0003800000 */
.L_x_228:
[----:B------:R-:W-:Y:S01]  /*58b0*/  @!P3 IMAD R59, R59, R153, R164 ;  /* 0x000000993b3bb224 */ /* 0x000fe200078e02a4 */
[----:B------:R-:W-:Y:S04]  /*58c0*/  BSSY B1, `(.L_x_230) ;  /* 0x0000006000017945 */ /* 0x000fe80003800000 */
[----:B------:R0:W-:Y:S01]  /*58d0*/  @!P3 STG.E.U8 desc[UR36][R10.64+0x41], R59 ;  /* 0x0000413b0a00b986 */ /* 0x0001e2000c101124 */
[----:B------:R-:W-:Y:S05]  /*58e0*/  @P5 BRA `(.L_x_231) ;  /* 0x00000000000c5947 */ /* 0x000fea0003800000 */
[----:B--2---:R-:W0:Y:S02]  /*58f0*/  LDG.E.U8 R155, desc[UR36][R4.64+0x48] ;  /* 0x00004824049b7981 */ /* 0x004e24000c1e1100 */
[----:B0-----:R-:W-:-:S05]  /*5900*/  PRMT R9, R155, 0x8880, RZ ;  /* 0x000088809b097816 */ /* 0x001fca00000000ff */
[----:B------:R-:W-:-:S07]  /*5910*/  IMAD R164, R9, R154, RZ ;  /* 0x0000009a09a47224 */ /* 0x000fce00078e02ff */
.L_x_231:
[----:B------:R-:W-:Y:S05]  /*5920*/  BSYNC B1 ;  /* 0x0000000000017941 */ /* 0x000fea0003800000 */
.L_x_230:
[----:B0-----:R-:W-:Y:S01]  /*5930*/  @!P5 IMAD R9, R60, R153, R164 ;  /* 0x000000993c09d224 */ /* 0x001fe200078e02a4 */
[----:B------:R-:W-:Y:S04]  /*5940*/  BSSY B1, `(.L_x_232) ;  /* 0x0000006000017945 */ /* 0x000fe80003800000 */
[----:B------:R0:W-:Y:S01]  /*5950*/  @!P5 STG.E.U8 desc[UR36][R6.64+0x48], R9 ;  /* 0x000048090600d986 */ /* 0x0001e2000c101124 */
[----:B------:R-:W-:Y:S05]  /*5960*/  @P1 BRA `(.L_x_233) ;  /* 0x00000000000c1947 */ /* 0x000fea0003800000 */
[----:B--2---:R-:W0:Y:S02]  /*5970*/  LDG.E.U8 R155, desc[UR36][R4.64+0x49] ;  /* 0x00004924049b7981 */ /* 0x004e24000c1e1100 */
[----:B0-----:R-:W-:-:S05]  /*5980*/  PRMT R9, R155, 0x8880, RZ ;  /* 0x000088809b097816 */ /* 0x001fca00000000ff */
[----:B------:R-:W-:-:S07]  /*5990*/  IMAD R164, R9, R154, RZ ;  /* 0x0000009a09a47224 */ /* 0x000fce00078e02ff */
.L_x_233:
[----:B------:R-:W-:Y:S05]  /*59a0*/  BSYNC B1 ;  /* 0x0000000000017941 */ /* 0x000fea0003800000 */
.L_x_232:
        /* <DEDUP_REMOVED lines=11> */
.L_x_235:
[----:B------:R-:W-:Y:S05]  /*5a60*/  BSYNC B1 ;  /* 0x0000000000017941 */ /* 0x000fea0003800000 */
.L_x_234:
[----:B0-----:R-:W-:Y:S01]  /*5a70*/  @!P4 IMAD R9, R62, R153, R164 ;  /* 0x000000993e09c224 */ /* 0x001fe200078e02a4 */
[----:B------:R-:W-:Y:S04]  /*5a80*/  BSSY B1, `(.L_x_236) ;  /* 0x0000006000017945 */ /* 0x000fe80003800000 */
[----:B------:R0:W-:Y:S01]  /*5a90*/  @!P4 STG.E.U8 desc[UR36][R10.64+0x48], R9 ;  /* 0x000048090a00c986 */ /* 0x0001e2000c101124 */
[----:B------:R-:W-:Y:S05]  /*5aa0*/  @P3 BRA `(.L_x_237) ;  /* 0x00000000000c3947 */ /* 0x000fea0003800000 */
[----:B--2---:R-:W0:Y:S02]  /*5ab0*/  LDG.E.U8 R155, desc[UR36][R12.64+0x49] ;  /* 0x000049240c9b7981 */ /* 0x004e24000c1e1100 */
[----:B0-----:R-:W-:-:S05]  /*5ac0*/  PRMT R9, R155, 0x8880, RZ ;  /* 0x000088809b097816 */ /* 0x001fca00000000ff */
[----:B------:R-:W-:-:S07]  /*5ad0*/  IMAD R164, R9, R154, RZ ;  /* 0x0000009a09a47224 */ /* 0x000fce00078e02ff */
.L_x_237:
[----:B------:R-:W-:Y:S05]  /*5ae0*/  BSYNC B1 ;  /* 0x0000000000017941 */ /* 0x000fea0003800000 */
.L_x_236:
[----:B------:R-:W-:Y:S01]  /*5af0*/  @!P3 IMAD R63, R63, R153, R164 ;  /* 0x000000993f3fb224 */ /* 0x000fe200078e02a4 */
[----:B------:R-:W-:Y:S04]  /*5b00*/  BSSY B1, `(.L_x_238) ;  /* 0x0000006000017945 */ /* 0x000fe80003800000 */
[----:B------:R0:W-:Y:S01]  /*5b10*/  @!P3 STG.E.U8 desc[UR36][R10.64+0x49], R63 ;  /* 0x0000493f0a00b986 */ /* 0x0001e2000c101124 */
[----:B------:R-:W-:Y:S05]  /*5b20*/  @P5 BRA `(.L_x_239) ;  /* 0x00000000000c5947 */ /* 0x000fea0003800000 */
[----:B--2---:R-:W0:Y:S02]  /*5b30*/  LDG.E.U8 R155, desc[UR36][R4.64+0x50] ;  /* 0x00005024049b7981 */ /* 0x004e24000c1e1100 */
[----:B0-----:R-:W-:-:S05]  /*5b40*/  PRMT R9, R155, 0x8880, RZ ;  /* 0x000088809b097816 */ /* 0x001fca00000000ff */
[----:B------:R-:W-:-:S07]  /*5b50*/  IMAD R164, R9, R154, RZ ;  /* 0x0000009a09a47224 */ /* 0x000fce00078e02ff */
.L_x_239:
[----:B------:R-:W-:Y:S05]  /*5b60*/  BSYNC B1 ;  /* 0x0000000000017941 */ /* 0x000fea0003800000 */
.L_x_238:
[----:B0-----:R-:W-:Y:S01]  /*5b70*/  @!P5 IMAD R9, R64, R153, R164 ;  /* 0x000000994009d224 */ /* 0x001fe200078e02a4 */
[----:B------:R-:W-:Y:S04]  /*5b80*/  BSSY B1, `(.L_x_240) ;  /* 0x0000006000017945 */ /* 0x000fe80003800000 */
[----:B------:R0:W-:Y:S01]  /*5b90*/  @!P5 STG.E.U8 desc[UR36][R6.64+0x50], R9 ;  /* 0x000050090600d986 */ /* 0x0001e2000c101124 */
[----:B------:R-:W-:Y:S05]  /*5ba0*/  @P1 BRA `(.L_x_241) ;  /* 0x00000000000c1947 */ /* 0x000fea0003800000 */
[----:B--2---:R-:W0:Y:S02]  /*5bb0*/  LDG.E.U8 R155, desc[UR36][R4.64+0x51] ;  /* 0x00005124049b7981 */ /* 0x004e24000c1e1100 */
[----:B0-----:R-:W-:-:S05]  /*5bc0*/  PRMT R9, R155, 0x8880, RZ ;  /* 0x000088809b097816 */ /* 0x001fca00000000ff */
[----:B------:R-:W-:-:S07]  /*5bd0*/  IMAD R164, R9, R154, RZ ;  /* 0x0000009a09a47224 */ /* 0x000fce00078e02ff */
.L_x_241:
[----:B------:R-:W-:Y:S05]  /*5be0*/  BSYNC B1 ;  /* 0x0000000000017941 */ /* 0x000fea0003800000 */
.L_x_240:
        /* <DEDUP_REMOVED lines=11> */
.L_x_243:
[----:B------:R-:W-:Y:S05]  /*5ca0*/  BSYNC B1 ;  /* 0x0000000000017941 */ /* 0x000fea0003800000 */
.L_x_242:
[----:B0-----:R-:W-:Y:S01]  /*5cb0*/  @!P4 IMAD R9, R66, R153, R164 ;  /* 0x000000994209c224 */ /* 0x001fe200078e02a4 */
[----:B------:R-:W-:Y:S04]  /*5cc0*/  BSSY B1, `(.L_x_244) ;  /* 0x0000006000017945 */ /* 0x000fe80003800000 */
[----:B------:R0:W-:Y:S01]  /*5cd0*/  @!P4 STG.E.U8 desc[UR36][R10.64+0x50], R9 ;  /* 0x000050090a00c986 */ /* 0x0001e2000c101124 */
[----:B------:R-:W-:Y:S05]  /*5ce0*/  @P3 BRA `(.L_x_245) ;  /* 0x00000000000c3947 */ /* 0x000fea0003800000 */
[----:B--2---:R-:W0:Y:S02]  /*5cf0*/  LDG.E.U8 R155, desc[UR36][R12.64+0x51] ;  /* 0x000051240c9b7981 */ /* 0x004e24000c1e1100 */
[----:B0-----:R-:W-:-:S05]  /*5d00*/  PRMT R9, R155, 0x8880, RZ ;  /* 0x000088809b097816 */ /* 0x001fca00000000ff */
[----:B------:R-:W-:-:S07]  /*5d10*/  IMAD R164, R9, R154, RZ ;  /* 0x0000009a09a47224 */ /* 0x000fce00078e02ff */
.L_x_245:
[----:B------:R-:W-:Y:S05]  /*5d20*/  BSYNC B1 ;  /* 0x0000000000017941 */ /* 0x000fea0003800000 */
.L_x_244:
[----:B------:R-:W-:Y:S01]  /*5d30*/  @!P3 IMAD R67, R67, R153, R164 ;  /* 0x000000994343b224 */ /* 0x000fe200078e02a4 */
[----:B------:R-:W-:Y:S04]  /*5d40*/  BSSY B1, `(.L_x_246) ;  /* 0x0000006000017945 */ /* 0x000fe80003800000 */
[----:B------:R0:W-:Y:S01]  /*5d50*/  @!P3 STG.E.U8 desc[UR36][R10.64+0x51], R67 ;  /* 0x000051430a00b986 */ /* 0x0001e2000c101124 */
[----:B------:R-:W-:Y:S05]  /*5d60*/  @P5 BRA `(.L_x_247) ;  /* 0x00000000000c5947 */ /* 0x000fea0003800000 */
[----:B--2---:R-:W0:Y:S02]  /*5d70*/  LDG.E.U8 R155, desc[UR36][R4.64+0x58] ;  /* 0x00005824049b7981 */ /* 0x004e24000c1e1100 */
[----:B0-----:R-:W-:-:S05]  /*5d80*/  PRMT R9, R155, 0x8880, RZ ;  /* 0x000088809b097816 */ /* 0x001fca00000000ff */
[----:B------:R-:W-:-:S07]  /*5d90*/  IMAD R164, R9, R154, RZ ;  /* 0x0000009a09a47224 */ /* 0x000fce00078e02ff */
.L_x_247:
[----:B------:R-:W-:Y:S05]  /*5da0*/  BSYNC B1 ;  /* 0x0000000000017941 */ /* 0x000fea0003800000 */
.L_x_246:
[----:B0-----:R-:W-:Y:S01]  /*5db0*/  @!P5 IMAD R9, R68, R153, R164 ;  /* 0x000000994409d224 */ /* 0x001fe200078e02a4 */
[----:B------:R-:W-:Y:S04]  /*5dc0*/  BSSY B1, `(.L_x_248) ;  /* 0x0000006000017945 */ /* 0x000fe80003800000 */
[----:B------:R0:W-:Y:S01]  /*5dd0*/  @!P5 STG.E.U8 desc[UR36][R6.64+0x58], R9 ;  /* 0x000058090600d986 */ /* 0x0001e2000c101124 */
[----:B------:R-:W-:Y:S05]  /*5de0*/  @P1 BRA `(.L_x_249) ;  /* 0x00000000000c1947 */ /* 0x000fea0003800000 */
[----:B--2---:R-:W0:Y:S02]  /*5df0*/  LDG.E.U8 R155, desc[UR36][R4.64+0x59] ;  /* 0x00005924049b7981 */ /* 0x004e24000c1e1100 */
[----:B0-----:R-:W-:-:S05]  /*5e00*/  PRMT R9, R155, 0x8880, RZ ;  /* 0x000088809b097816 */ /* 0x001fca00000000ff */
[----:B------:R-:W-:-:S07]  /*5e10*/  IMAD R164, R9, R154, RZ ;  /* 0x0000009a09a47224 */ /* 0x000fce00078e02ff */
.L_x_249:
[----:B------:R-:W-:Y:S05]  /*5e20*/  BSYNC B1 ;  /* 0x0000000000017941 */ /* 0x000fea0003800000 */
.L_x_248:
        /* <DEDUP_REMOVED lines=11> */
.L_x_251:
[----:B------:R-:W-:Y:S05]  /*5ee0*/  BSYNC B1 ;  /* 0x0000000000017941 */ /* 0x000fea0003800000 */
.L_x_250:
[----:B0-----:R-:W-:Y:S01]  /*5ef0*/  @!P4 IMAD R9, R70, R153, R164 ;  /* 0x000000994609c224 */ /* 0x001fe200078e02a4 */
[----:B------:R-:W-:Y:S04]  /*5f00*/  BSSY B1, `(.L_x_252) ;  /* 0x0000006000017945 */ /* 0x000fe80003800000 */
[----:B------:R0:W-:Y:S01]  /*5f10*/  @!P4 STG.E.U8 desc[UR36][R10.64+0x58], R9 ;  /* 0x000058090a00c986 */ /* 0x0001e2000c101124 */
[----:B------:R-:W-:Y:S05]  /*5f20*/  @P3 BRA `(.L_x_253) ;  /* 0x00000000000c3947 */ /* 0x000fea0003800000 */
[----:B--2---:R-:W0:Y:S02]  /*5f30*/  LDG.E.U8 R155, desc[UR36][R12.64+0x59] ;  /* 0x000059240c9b7981 */ /* 0x004e24000c1e1100 */
[----:B0-----:R-:W-:-:S05]  /*5f40*/  PRMT R9, R155, 0x8880, RZ ;  /* 0x000088809b097816 */ /* 0x001fca00000000ff */
[----:B------:R-:W-:-:S07]  /*5f50*/  IMAD R164, R9, R154, RZ ;  /* 0x0000009a09a47224 */ /* 0x000fce00078e02ff */
.L_x_253:
[----:B------:R-:W-:Y:S05]  /*5f60*/  BSYNC B1 ;  /* 0x0000000000017941 */ /* 0x000fea0003800000 */
.L_x_252:
[----:B------:R-:W-:Y:S01]  /*5f70*/  @!P3 IMAD R71, R71, R153, R164 ;  /* 0x000000994747b224 */ /* 0x000fe200078e02a4 */
[----:B------:R-:W-:Y:S04]  /*5f80*/  BSSY B1, `(.L_x_254) ;  /* 0x0000006000017945 */ /* 0x000fe80003800000 */
[----:B------:R0:W-:Y:S01]  /*5f90*/  @!P3 STG.E.U8 desc[UR36][R10.64+0x59], R71 ;  /* 0x000059470a00b986 */ /* 0x0001e2000c101124 */
[----:B------:R-:W-:Y:S05]  /*5fa0*/  @P5 BRA `(.L_x_255) ;  /* 0x00000000000c5947 */ /* 0x000fea0003800000 */
[----:B--2---:R-:W0:Y:S02]  /*5fb0*/  LDG.E.U8 R155, desc[UR36][R4.64+0x60] ;  /* 0x00006024049b7981 */ /* 0x004e24000c1e1100 */
[----:B0-----:R-:W-:-:S05]  /*5fc0*/  PRMT R9, R155, 0x8880, RZ ;  /* 0x000088809b097816 */ /* 0x001fca00000000ff */
[----:B------:R-:W-:-:S07]  /*5fd0*/  IMAD R164, R9, R154, RZ ;  /* 0x0000009a09a47224 */ /* 0x000fce00078e02ff */
.L_x_255:
[----:B------:R-:W-:Y:S05]  /*5fe0*/  BSYNC B1 ;  /* 0x0000000000017941 */ /* 0x000fea0003800000 */
.L_x_254:
[----:B0-----:R-:W-:Y:S01]  /*5ff0*/  @!P5 IMAD R9, R72, R153, R164 ;  /* 0x000000994809d224 */ /* 0x001fe200078e02a4 */
[----:B------:R-:W-:Y:S04]  /*6000*/  BSSY B1, `(.L_x_256) ;  /* 0x0000006000017945 */ /* 0x000fe80003800000 */
[----:B------:R0:W-:Y:S01]  /*6010*/  @!P5 STG.E.U8 desc[UR36][R6.64+0x60], R9 ;  /* 0x000060090600d986 */ /* 0x0001e2000c101124 */
[----:B------:R-:W-:Y:S05]  /*6020*/  @P1 BRA `(.L_x_257) ;  /* 0x00000000000c1947 */ /* 0x000fea0003800000 */
[----:B--2---:R-:W0:Y:S02]  /*6030*/  LDG.E.U8 R155, desc[UR36][R4.64+0x61] ;  /* 0x00006124049b7981 */ /* 0x004e24000c1e1100 */
[----:B0-----:R-:W-:-:S05]  /*6040*/  PRMT R9, R155, 0x8880, RZ ;  /* 0x000088809b097816 */ /* 0x001fca00000000ff */
[----:B------:R-:W-:-:S07]  /*6050*/  IMAD R164, R9, R154, RZ ;  /* 0x0000009a09a47224 */ /* 0x000fce00078e02ff */
.L_x_257:
[----:B------:R-:W-:Y:S05]  /*6060*/  BSYNC B1 ;  /* 0x0000000000017941 */ /* 0x000fea0003800000 */
.L_x_256:
        /* <DEDUP_REMOVED lines=11> */
.L_x_259:
[----:B------:R-:W-:Y:S05]  /*6120*/  BSYNC B1 ;  /* 0x0000000000017941 */ /* 0x000fea0003800000 */
.L_x_258:
[----:B0-----:R-:W-:Y:S01]  /*6130*/  @!P4 IMAD R9, R74, R153, R164 ;  /* 0x000000994a09c224 */ /* 0x001fe200078e02a4 */
[----:B------:R-:W-:Y:S04]  /*6140*/  BSSY B1, `(.L_x_260) ;  /* 0x0000006000017945 */ /* 0x000fe80003800000 */
[----:B------:R0:W-:Y:S01]  /*6150*/  @!P4 STG.E.U8 desc[UR36][R10.64+0x60], R9 ;  /* 0x000060090a00c986 */ /* 0x0001e2000c101124 */
[----:B------:R-:W-:Y:S05]  /*6160*/  @P3 BRA `(.L_x_261) ;  /* 0x00000000000c3947 */ /* 0x000fea0003800000 */
[----:B--2---:R-:W0:Y:S02]  /*6170*/  LDG.E.U8 R155, desc[UR36][R12.64+0x61] ;  /* 0x000061240c9b7981 */ /* 0x004e24000c1e1100 */
[----:B0-----:R-:W-:-:S05]  /*6180*/  PRMT R9, R155, 0x8880, RZ ;  /* 0x000088809b097816 */ /* 0x001fca00000000ff */
[----:B------:R-:W-:-:S07]  /*6190*/  IMAD R164, R9, R154, RZ ;  /* 0x0000009a09a47224 */ /* 0x000fce00078e02ff */
.L_x_261:
[----:B------:R-:W-:Y:S05]  /*61a0*/  BSYNC B1 ;  /* 0x0000000000017941 */ /* 0x000fea0003800000 */
.L_x_260:
[----:B------:R-:W-:Y:S01]  /*61b0*/  @!P3 IMAD R75, R75, R153, R164 ;  /* 0x000000994b4bb224 */ /* 0x000fe200078e02a4 */
[----:B------:R-:W-:Y:S04]  /*61c0*/  BSSY B1, `(.L_x_262) ;  /* 0x0000006000017945 */ /* 0x000fe80003800000 */
[----:B------:R0:W-:Y:S01]  /*61d0*/  @!P3 STG.E.U8 desc[UR36][R10.64+0x61], R75 ;  /* 0x0000614b0a00b986 */ /* 0x0001e2000c101124 */
[----:B------:R-:W-:Y:S05]  /*61e0*/  @P5 BRA `(.L_x_263) ;  /* 0x00000000000c5947 */ /* 0x000fea0003800000 */
[----:B--2---:R-:W0:Y:S02]  /*61f0*/  LDG.E.U8 R155, desc[UR36][R4.64+0x68] ;  /* 0x00006824049b7981 */ /* 0x004e24000c1e1100 */
[----:B0-----:R-:W-:-:S05]  /*6200*/  PRMT R9, R155, 0x8880, RZ ;  /* 0x000088809b097816 */ /* 0x001fca00000000ff */
[----:B------:R-:W-:-:S07]  /*6210*/  IMAD R164, R9, R154, RZ ;  /* 0x0000009a09a47224 */ /* 0x000fce00078e02ff */
.L_x_263:
[----:B------:R-:W-:Y:S05]  /*6220*/  BSYNC B1 ;  /* 0x0000000000017941 */ /* 0x000fea0003800000 */
.L_x_262:
[----:B0-----:R-:W-:Y:S01]  /*6230*/  @!P5 IMAD R9, R76, R153, R164 ;  /* 0x000000994c09d224 */ /* 0x001fe200078e02a4 */
[----:B------:R-:W-:Y:S04]  /*6240*/  BSSY B1, `(.L_x_264) ;  /* 0x0000006000017945 */ /* 0x000fe80003800000 */
[----:B------:R0:W-:Y:S01]  /*6250*/  @!P5 STG.E.U8 desc[UR36][R6.64+0x68], R9 ;  /* 0x000068090600d986 */ /* 0x0001e2000c101124 */
[----:B------:R-:W-:Y:S05]  /*6260*/  @P1 BRA `(.L_x_265) ;  /* 0x00000000000c1947 */ /* 0x000fea0003800000 */
[----:B--2---:R-:W0:Y:S02]  /*6270*/  LDG.E.U8 R155, desc[UR36][R4.64+0x69] ;  /* 0x00006924049b7981 */ /* 0x004e24000c1e1100 */
[----:B0-----:R-:W-:-:S05]  /*6280*/  PRMT R9, R155, 0x8880, RZ ;  /* 0x000088809b097816 */ /* 0x001fca00000000ff */
[----:B------:R-:W-:-:S07]  /*6290*/  IMAD R164, R9, R154, RZ ;  /* 0x0000009a09a47224 */ /* 0x000fce00078e02ff */
.L_x_265:
[----:B------:R-:W-:Y:S05]  /*62a0*/  BSYNC B1 ;  /* 0x0000000000017941 */ /* 0x000fea0003800000 */
.L_x_264:
        /* <DEDUP_REMOVED lines=11> */
.L_x_267:
[----:B------:R-:W-:Y:S05]  /*6360*/  BSYNC B1 ;  /* 0x0000000000017941 */ /* 0x000fea0003800000 */
.L_x_266:
[----:B0-----:R-:W-:Y:S01]  /*6370*/  @!P4 IMAD R9, R78, R153, R164 ;  /* 0x000000994e09c224 */ /* 0x001fe200078e02a4 */
[----:B------:R-:W-:Y:S04]  /*6380*/  BSSY B1, `(.L_x_268) ;  /* 0x0000006000017945 */ /* 0x000fe80003800000 */
[----:B------:R0:W-:Y:S01]  /*6390*/  @!P4 STG.E.U8 desc[UR36][R10.64+0x68], R9 ;  /* 0x000068090a00c986 */ /* 0x0001e2000c101124 */
[----:B------:R-:W-:Y:S05]  /*63a0*/  @P3 BRA `(.L_x_269) ;  /* 0x00000000000c3947 */ /* 0x000fea0003800000 */
[----:B--2---:R-:W0:Y:S02]  /*63b0*/  LDG.E.U8 R155, desc[UR36][R12.64+0x69] ;  /* 0x000069240c9b7981 */ /* 0x004e24000c1e1100 */
[----:B0-----:R-:W-:-:S05]  /*63c0*/  PRMT R9, R155, 0x8880, RZ ;  /* 0x000088809b097816 */ /* 0x001fca00000000ff */
[----:B------:R-:W-:-:S07]  /*63d0*/  IMAD R164, R9, R154, RZ ;  /* 0x0000009a09a47224 */ /* 0x000fce00078e02ff */
.L_x_269:
[----:B------:R-:W-:Y:S05]  /*63e0*/  BSYNC B1 ;  /* 0x0000000000017941 */ /* 0x000fea0003800000 */
.L_x_268:
[----:B------:R-:W-:Y:S01]  /*63f0*/  @!P3 IMAD R79, R79, R153, R164 ;  /* 0x000000994f4fb224 */ /* 0x000fe200078e02a4 */
[----:B------:R-:W-:Y:S04]  /*6400*/  BSSY B1, `(.L_x_270) ;  /* 0x0000006000017945 */ /* 0x000fe80003800000 */
[----:B------:R0:W-:Y:S01]  /*6410*/  @!P3 STG.E.U8 desc[UR36][R10.64+0x69], R79 ;  /* 0x0000694f0a00b986 */ /* 0x0001e2000c101124 */
[----:B------:R-:W-:Y:S05]  /*6420*/  @P5 BRA `(.L_x_271) ;  /* 0x00000000000c5947 */ /* 0x000fea0003800000 */
[----:B--2---:R-:W0:Y:S02]  /*6430*/  LDG.E.U8 R155, desc[UR36][R4.64+0x70] ;  /* 0x00007024049b7981 */ /* 0x004e24000c1e1100 */
[----:B0-----:R-:W-:-:S05]  /*6440*/  PRMT R9, R155, 0x8880, RZ ;  /* 0x000088809b097816 */ /* 0x001fca00000000ff */
[----:B------:R-:W-:-:S07]  /*6450*/  IMAD R164, R9, R154, RZ ;  /* 0x0000009a09a47224 */ /* 0x000fce00078e02ff */
.L_x_271:
[----:B------:R-:W-:Y:S05]  /*6460*/  BSYNC B1 ;  /* 0x0000000000017941 */ /* 0x000fea0003800000 */
.L_x_270:
[----:B0-----:R-:W-:Y:S01]  /*6470*/  @!P5 IMAD R9, R80, R153, R164 ;  /* 0x000000995009d224 */ /* 0x001fe200078e02a4 */
[----:B------:R-:W-:Y:S04]  /*6480*/  BSSY B1, `(.L_x_272) ;  /* 0x0000006000017945 */ /* 0x000fe80003800000 */
[----:B------:R0:W-:Y:S01]  /*6490*/  @!P5 STG.E.U8 desc[UR36][R6.64+0x70], R9 ;  /* 0x000070090600d986 */ /* 0x0001e2000c101124 */
[----:B------:R-:W-:Y:S05]  /*64a0*/  @P1 BRA `(.L_x_273) ;  /* 0x00000000000c1947 */ /* 0x000fea0003800000 */
[----:B--2---:R-:W0:Y:S02]  /*64b0*/  LDG.E.U8 R155, desc[UR36][R4.64+0x71] ;  /* 0x00007124049b7981 */ /* 0x004e24000c1e1100 */
[----:B0-----:R-:W-:-:S05]  /*64c0*/  PRMT R9, R155, 0x8880, RZ ;  /* 0x000088809b097816 */ /* 0x001fca00000000ff */
[----:B------:R-:W-:-:S07]  /*64d0*/  IMAD R164, R9, R154, RZ ;  /* 0x0000009a09a47224 */ /* 0x000fce00078e02ff */
.L_x_273:
[----:B------:R-:W-:Y:S05]  /*64e0*/  BSYNC B1 ;  /* 0x0000000000017941 */ /* 0x000fea0003800000 */
.L_x_272:
[----:B------:R-:W-:Y:S01]  /*64f0*/  ISETP.LT.OR P4, PT, R3, 0x71, !P0 ;  /* 0x000000710300780c */ /* 0x000fe20004781670 */
[----:B------:R-:W-:Y:S01]  /*6500*/  @!P1 IMAD R81, R81, R153, R164 ;  /* 0x0000009951519224 */ /* 0x000fe200078e02a4 */
[----:B------:R-:W-:Y:S01]  /*6510*/  BSSY B1, `(.L_x_274) ;  /* 0x000000a000017945 */ /* 0x000fe20003800000 */
[C---:B------:R-:W-:Y:S02]  /*6520*/  ISETP.LT.OR P3, PT, R3.reuse, 0x72, !P0 ;  /* 0x000000720300780c */ /* 0x040fe40004761670 */
        /* <DEDUP_REMOVED lines=8> */
.L_x_275:
[----:B------:R-:W-:Y:S05]  /*65b0*/  BSYNC B1 ;  /* 0x0000000000017941 */ /* 0x000fea0003800000 */
.L_x_274:
[----:B0-----:R-:W-:Y:S01]  /*65c0*/  @!P4 IMAD R9, R82, R153, R164 ;  /* 0x000000995209c224 */ /* 0x001fe200078e02a4 */
[----:B------:R-:W-:Y:S04]  /*65d0*/  BSSY B1, `(.L_x_276) ;  /* 0x0000006000017945 */ /* 0x000fe80003800000 */
[----:B------:R0:W-:Y:S01]  /*65e0*/  @!P4 STG.E.U8 desc[UR36][R10.64+0x70], R9 ;  /* 0x000070090a00c986 */ /* 0x0001e2000c101124 */
[----:B------:R-:W-:Y:S05]  /*65f0*/  @P3 BRA `(.L_x_277) ;  /* 0x00000000000c3947 */ /* 0x000fea0003800000 */
[----:B--2---:R-:W0:Y:S02]  /*6600*/  LDG.E.U8 R155, desc[UR36][R12.64+0x71] ;  /* 0x000071240c9b7981 */ /* 0x004e24000c1e1100 */
[----:B0-----:R-:W-:-:S05]  /*6610*/  PRMT R9, R155, 0x8880, RZ ;  /* 0x000088809b097816 */ /* 0x001fca00000000ff */
[----:B------:R-:W-:-:S07]  /*6620*/  IMAD R164, R9, R154, RZ ;  /* 0x0000009a09a47224 */ /* 0x000fce00078e02ff */
.L_x_277:
[----:B------:R-:W-:Y:S05]  /*6630*/  BSYNC B1 ;  /* 0x0000000000017941 */ /* 0x000fea0003800000 */
.L_x_276:
[----:B------:R-:W-:Y:S01]  /*6640*/  @!P3 IMAD R83, R83, R153, R164 ;  /* 0x000000995353b224 */ /* 0x000fe200078e02a4 */
[----:B------:R-:W-:Y:S04]  /*6650*/  BSSY B1, `(.L_x_278) ;  /* 0x0000006000017945 */ /* 0x000fe80003800000 */
[----:B------:R0:W-:Y:S01]  /*6660*/  @!P3 STG.E.U8 desc[UR36][R10.64+0x71], R83 ;  /* 0x000071530a00b986 */ /* 0x0001e2000c101124 */
[----:B------:R-:W-:Y:S05]  /*6670*/  @P1 BRA `(.L_x_279) ;  /* 0x00000000000c1947 */ /* 0x000fea0003800000 */
[----:B--2---:R-:W0:Y:S02]  /*6680*/  LDG.E.U8 R155, desc[UR36][R4.64+0x78] ;  /* 0x00007824049b7981 */ /* 0x004e24000c1e1100 */
[----:B0-----:R-:W-:-:S05]  /*6690*/  PRMT R9, R155, 0x8880, RZ ;  /* 0x000088809b097816 */ /* 0x001fca00000000ff */
[----:B------:R-:W-:-:S07]  /*66a0*/  IMAD R164, R9, R154, RZ ;  /* 0x0000009a09a47224 */ /* 0x000fce00078e02ff */
.L_x_279:
[----:B------:R-:W-:Y:S05]  /*66b0*/  BSYNC B1 ;  /* 0x0000000000017941 */ /* 0x000fea0003800000 */
.L_x_278:
[----:B0-----:R-:W-:Y:S01]  /*66c0*/  @!P1 IMAD R9, R84, R153, R164 ;  /* 0x0000009954099224 */ /* 0x001fe200078e02a4 */
[----:B------:R-:W-:Y:S04]  /*66d0*/  BSSY B1, `(.L_x_280) ;  /* 0x0000006000017945 */ /* 0x000fe80003800000 */
[----:B------:R0:W-:Y:S01]  /*66e0*/  @!P1 STG.E.U8 desc[UR36][R6.64+0x78], R9 ;  /* 0x0000780906009986 */ /* 0x0001e2000c101124 */
[----:B------:R-:W-:Y:S05]  /*66f0*/  @P2 BRA `(.L_x_281) ;  /* 0x00000000000c2947 */ /* 0x000fea0003800000 */
[----:B--2---:R-:W0:Y:S02]  /*6700*/  LDG.E.U8 R155, desc[UR36][R4.64+0x79] ;  /* 0x00007924049b7981 */ /* 0x004e24000c1e1100 */
[----:B0-----:R-:W-:-:S05]  /*6710*/  PRMT R9, R155, 0x8880, RZ ;  /* 0x000088809b097816 */ /* 0x001fca00000000ff */
[----:B------:R-:W-:-:S07]  /*6720*/  IMAD R164, R9, R154, RZ ;  /* 0x0000009a09a47224 */ /* 0x000fce00078e02ff */
.L_x_281:
[----:B------:R-:W-:Y:S05]  /*6730*/  BSYNC B1 ;  /* 0x0000000000017941 */ /* 0x000fea0003800000 */
.L_x_280:
[----:B------:R-:W-:Y:S01]  /*6740*/  @!P2 IMAD R85, R85, R153, R164 ;  /* 0x000000995555a224 */ /* 0x000fe200078e02a4 */
[----:B------:R-:W-:Y:S04]  /*6750*/  BSSY B1, `(.L_x_282) ;  /* 0x0000006000017945 */ /* 0x000fe80003800000 */
[----:B------:R0:W-:Y:S01]  /*6760*/  @!P2 STG.E.U8 desc[UR36][R6.64+0x79], R85 ;  /* 0x000079550600a986 */ /* 0x0001e2000c101124 */
[----:B------:R-:W-:Y:S05]  /*6770*/  @P5 BRA `(.L_x_283) ;  /* 0x00000000000c5947 */ /* 0x000fea0003800000 */
[----:B--2---:R-:W2:Y:S02]  /*6780*/  LDG.E.U8 R155, desc[UR36][R12.64+0x78] ;  /* 0x000078240c9b7981 */ /* 0x004ea4000c1e1100 */
[----:B--2---:R-:W-:-:S05]  /*6790*/  PRMT R5, R155, 0x8880, RZ ;  /* 0x000088809b057816 */ /* 0x004fca00000000ff */
[----:B------:R-:W-:-:S07]  /*67a0*/  IMAD R164, R5, R154, RZ ;  /* 0x0000009a05a47224 */ /* 0x000fce00078e02ff */
.L_x_283:
[----:B------:R-:W-:Y:S05]  /*67b0*/  BSYNC B1 ;  /* 0x0000000000017941 */ /* 0x000fea0003800000 */
.L_x_282:
[----:B------:R-:W-:Y:S01]  /*67c0*/  @!P5 IMAD R5, R86, R153, R164 ;  /* 0x000000995605d224 */ /* 0x000fe200078e02a4 */
[----:B------:R-:W-:Y:S01]  /*67d0*/  ISETP.LT.OR P0, PT, R3, 0x7a, !P0 ;  /* 0x0000007a0300780c */ /* 0x000fe20004701670 */
[----:B------:R-:W-:Y:S03]  /*67e0*/  BSSY B1, `(.L_x_284) ;  /* 0x0000006000017945 */ /* 0x000fe60003800000 */
[----:B------:R0:W-:Y:S09]  /*67f0*/  @!P5 STG.E.U8 desc[UR36][R10.64+0x78], R5 ;  /* 0x000078050a00d986 */ /* 0x0001f2000c101124 */
[----:B------:R-:W-:Y:S05]  /*6800*/  @P0 BRA `(.L_x_285) ;  /* 0x00000000000c0947 */ /* 0x000fea0003800000 */
[----:B--2---:R-:W2:Y:S02]  /*6810*/  LDG.E.U8 R155, desc[UR36][R12.64+0x79] ;  /* 0x000079240c9b7981 */ /* 0x004ea4000c1e1100 */
[----:B--2---:R-:W-:-:S05]  /*6820*/  PRMT R3, R155, 0x8880, RZ ;  /* 0x000088809b037816 */ /* 0x004fca00000000ff */
[----:B------:R-:W-:-:S07]  /*6830*/  IMAD R164, R3, R154, RZ ;  /* 0x0000009a03a47224 */ /* 0x000fce00078e02ff */
.L_x_285:
[----:B------:R-:W-:Y:S05]  /*6840*/  BSYNC B1 ;  /* 0x0000000000017941 */ /* 0x000fea0003800000 */
.L_x_284:
[----:B------:R-:W-:Y:S01]  /*6850*/  IMAD R87, R87, R153, R164 ;  /* 0x0000009957577224 */ /* 0x000fe200078e02a4 */
[----:B------:R-:W-:Y:S06]  /*6860*/  @P0 BRA `(.L_x_286) ;  /* 0x0000001800180947 */ /* 0x000fec0003800000 */
[----:B------:R0:W-:Y:S01]  /*6870*/  STG.E.U8 desc[UR36][R10.64+0x79], R87 ;  /* 0x000079570a007986 */ /* 0x0001e2000c101124 */
[----:B------:R-:W-:Y:S05]  /*6880*/  BRA `(.L_x_286) ;  /* 0x0000001800107947 */ /* 0x000fea0003800000 */
.L_x_29:
[C---:B------:R-:W-:Y:S02]  /*6890*/  ISETP.GE.AND P2, PT, R0.reuse, 0x1, PT ;  /* 0x000000010000780c */ /* 0x040fe40003f46270 */
[----:B------:R-:W-:Y:S02]  /*68a0*/  ISETP.GE.AND P0, PT, R0, 0x9, PT ;  /* 0x000000090000780c */ /* 0x000fe40003f06270 */
[C---:B------:R-:W-:Y:S02]  /*68b0*/  ISETP.LT.OR P3, PT, R3.reuse, 0x1, !P2 ;  /* 0x000000010300780c */ /* 0x040fe40005761670 */
[C---:B------:R-:W-:Y:S02]  /*68c0*/  ISETP.LT.OR P5, PT, R3.reuse, 0x2, !P2 ;  /* 0x000000020300780c */ /* 0x040fe400057a1670 */
[C---:B------:R-:W-:Y:S02]  /*68d0*/  ISETP.LT.OR P1, PT, R3.reuse, 0x1, !P0 ;  /* 0x000000010300780c */ /* 0x040fe40004721670 */
[----:B------:R-:W-:-:S07]  /*68e0*/  ISETP.LT.OR P4, PT, R3, 0x2, !P0 ;  /* 0x000000020300780c */ /* 0x000fce0004781670 */
[-C--:B------:R-:W-:Y:S02]  /*68f0*/  @!P3 IMAD R5, R88, R153.reuse, RZ ;  /* 0x000000995805b224 */ /* 0x080fe400078e02ff */
[-C--:B------:R-:W-:Y:S02]  /*6900*/  @!P5 IMAD R89, R89, R153.reuse, RZ ;  /* 0x000000995959d224 */ /* 0x080fe400078e02ff */
[-C--:B------:R-:W-:Y:S01]  /*6910*/  @!P1 IMAD R13, R90, R153.reuse, RZ ;  /* 0x000000995a0d9224 */ /* 0x080fe200078e02ff */
[----:B------:R0:W-:Y:S01]  /*6920*/  @!P3 STG.E.U8 desc[UR36][R158.64], R5 ;  /* 0x000000059e00b986 */ /* 0x0001e2000c101124 */
[----:B------:R-:W-:Y:S01]  /*6930*/  ISETP.LT.OR P3, PT, R3, 0x9, !P2 ;  /* 0x000000090300780c */ /* 0x000fe20005761670 */
[----:B------:R-:W-:Y:S02]  /*6940*/  @!P4 IMAD R91, R91, R153, RZ ;  /* 0x000000995b5bc224 */ /* 0x000fe400078e02ff */
[----:B------:R-:W-:Y:S01]  /*6950*/  @!P5 STG.E.U8 desc[UR36][R158.64+0x1], R89 ;  /* 0x000001599e00d986 */ /* 0x000fe2000c101124 */
[----:B------:R-:W-:-:S03]  /*6960*/  ISETP.LT.OR P5, PT, R3, 0xa, !P2 ;  /* 0x0000000a0300780c */ /* 0x000fc600057a1670 */
[----:B------:R1:W-:Y:S01]  /*6970*/  @!P1 STG.E.U8 desc[UR36][R8.64], R13 ;  /* 0x0000000d08009986 */ /* 0x0003e2000c101124 */
[----:B------:R-:W-:-:S03]  /*6980*/  ISETP.LT.OR P1, PT, R3, 0x9, !P0 ;  /* 0x000000090300780c */ /* 0x000fc60004721670 */
[----:B------:R-:W-:Y:S01]  /*6990*/  @!P4 STG.E.U8 desc[UR36][R8.64+0x1], R91 ;  /* 0x0000015b0800c986 */ /* 0x000fe2000c101124 */
[----:B------:R-:W-:Y:S01]  /*69a0*/  ISETP.LT.OR P4, PT, R3, 0xa, !P0 ;  /* 0x0000000a0300780c */ /* 0x000fe20004781670 */
[----:B------:R-:W-:-:S04]  /*69b0*/  @!P3 IMAD R15, R92, R153, RZ ;  /* 0x000000995c0fb224 */ /* 0x000fc800078e02ff */
[-C--:B------:R-:W-:Y:S01]  /*69c0*/  @!P5 IMAD R93, R93, R153.reuse, RZ ;  /* 0x000000995d5dd224 */ /* 0x080fe200078e02ff */
[----:B------:R3:W-:Y:S01]  /*69d0*/  @!P3 STG.E.U8 desc[UR36][R158.64+0x8], R15 ;  /* 0x0000080f9e00b986 */ /* 0x0007e2000c101124 */
[C---:B------:R-:W-:Y:S02]  /*69e0*/  ISETP.LT.OR P3, PT, R3.reuse, 0x11, !P2 ;  /* 0x000000110300780c */ /* 0x040fe40005761670 */
[-C--:B0-----:R-:W-:Y:S01]  /*69f0*/  @!P1 IMAD R5, R94, R153.reuse, RZ ;  /* 0x000000995e059224 */ /* 0x081fe200078e02ff */
[----:B------:R-:W-:Y:S01]  /*6a00*/  @!P5 STG.E.U8 desc[UR36][R158.64+0x9], R93 ;  /* 0x0000095d9e00d986 */ /* 0x000fe2000c101124 */
[----:B------:R-:W-:Y:S02]  /*6a10*/  ISETP.LT.OR P5, PT, R3, 0x12, !P2 ;  /* 0x000000120300780c */ /* 0x000fe400057a1670 */
[----:B------:R-:W-:Y:S01]  /*6a20*/  @!P4 IMAD R95, R95, R153, RZ ;  /* 0x000000995f5fc224 */ /* 0x000fe200078e02ff */
[----:B------:R0:W-:Y:S01]  /*6a30*/  @!P1 STG.E.U8 desc[UR36][R8.64+0x8], R5 ;  /* 0x0000080508009986 */ /* 0x0001e2000c101124 */
[----:B------:R-:W-:-:S03]  /*6a40*/  ISETP.LT.OR P1, PT, R3, 0x11, !P0 ;  /* 0x000000110300780c */ /* 0x000fc60004721670 */
[----:B------:R-:W-:Y:S01]  /*6a50*/  @!P4 STG.E.U8 desc[UR36][R8.64+0x9], R95 ;  /* 0x0000095f0800c986 */ /* 0x000fe2000c101124 */
[----:B------:R-:W-:Y:S01]  /*6a60*/  ISETP.LT.OR P4, PT, R3, 0x12, !P0 ;  /* 0x000000120300780c */ /* 0x000fe20004781670 */
[----:B-1----:R-:W-:-:S04]  /*6a70*/  @!P3 IMAD R13, R96, R153, RZ ;  /* 0x00000099600db224 */ /* 0x002fc800078e02ff */
[-C--:B------:R-:W-:Y:S01]  /*6a80*/  @!P5 IMAD R97, R97, R153.reuse, RZ ;  /* 0x000000996161d224 */ /* 0x080fe200078e02ff */
[----:B------:R1:W-:Y:S01]  /*6a90*/  @!P3 STG.E.U8 desc[UR36][R158.64+0x10], R13 ;  /* 0x0000100d9e00b986 */ /* 0x0003e2000c101124 */
[C---:B------:R-:W-:Y:S02]  /*6aa0*/  ISETP.LT.OR P3, PT, R3.reuse, 0x19, !P2 ;  /* 0x000000190300780c */ /* 0x040fe40005761670 */
[-C--:B---3--:R-:W-:Y:S01]  /*6ab0*/  @!P1 IMAD R15, R98, R153.reuse, RZ ;  /* 0x00000099620f9224 */ /* 0x088fe200078e02ff */
[----:B------:R-:W-:Y:S01]  /*6ac0*/  @!P5 STG.E.U8 desc[UR36][R158.64+0x11], R97 ;  /* 0x000011619e00d986 */ /* 0x000fe2000c101124 */
[----:B------:R-:W-:Y:S02]  /*6ad0*/  ISETP.LT.OR P5, PT, R3, 0x1a, !P2 ;  /* 0x0000001a0300780c */ /* 0x000fe400057a1670 */
[----:B------:R-:W-:Y:S01]  /*6ae0*/  @!P4 IMAD R99, R99, R153, RZ ;  /* 0x000000996363c224 */ /* 0x000fe200078e02ff */
[----:B------:R3:W-:Y:S01]  /*6af0*/  @!P1 STG.E.U8 desc[UR36][R8.64+0x10], R15 ;  /* 0x0000100f08009986 */ /* 0x0007e2000c101124 */
[----:B------:R-:W-:-:S03]  /*6b00*/  ISETP.LT.OR P1, PT, R3, 0x19, !P0 ;  /* 0x000000190300780c */ /* 0x000fc60004721670 */
[----:B------:R-:W-:Y:S01]  /*6b10*/  @!P4 STG.E.U8 desc[UR36][R8.64+0x11], R99 ;  /* 0x000011630800c986 */ /* 0x000fe2000c101124 */
[----:B------:R-:W-:Y:S01]  /*6b20*/  ISETP.LT.OR P4, PT, R3, 0x1a, !P0 ;  /* 0x0000001a0300780c */ /* 0x000fe20004781670 */
[----:B0-----:R-:W-:-:S04]  /*6b30*/  @!P3 IMAD R5, R100, R153, RZ ;  /* 0x000000996405b224 */ /* 0x001fc800078e02ff */
[-C--:B------:R-:W-:Y:S01]  /*6b40*/  @!P5 IMAD R101, R101, R153.reuse, RZ ;  /* 0x000000996565d224 */ /* 0x080fe200078e02ff */
[----:B------:R0:W-:Y:S01]  /*6b50*/  @!P3 STG.E.U8 desc[UR36][R158.64+0x18], R5 ;  /* 0x000018059e00b986 */ /* 0x0001e2000c101124 */
[C---:B------:R-:W-:Y:S02]  /*6b60*/  ISETP.LT.OR P3, PT, R3.reuse, 0x21, !P2 ;  /* 0x000000210300780c */ /* 0x040fe40005761670 */
[-C--:B-1----:R-:W-:Y:S01]  /*6b70*/  @!P1 IMAD R13, R102, R153.reuse, RZ ;  /* 0x00000099660d9224 */ /* 0x082fe200078e02ff */
[----:B------:R-:W-:Y:S01]  /*6b80*/  @!P5 STG.E.U8 desc[UR36][R158.64+0x19], R101 ;  /* 0x000019659e00d986 */ /* 0x000fe2000c101124 */
[----:B------:R-:W-:Y:S02]  /*6b90*/  ISETP.LT.OR P5, PT, R3, 0x22, !P2 ;  /* 0x000000220300780c */ /* 0x000fe400057a1670 */
[----:B------:R-:W-:Y:S01]  /*6ba0*/  @!P4 IMAD R103, R103, R153, RZ ;  /* 0x000000996767c224 */ /* 0x000fe200078e02ff */
[----:B------:R1:W-:Y:S01]  /*6bb0*/  @!P1 STG.E.U8 desc[UR36][R8.64+0x18], R13 ;  /* 0x0000180d08009986 */ /* 0x0003e2000c101124 */
[----:B------:R-:W-:-:S03]  /*6bc0*/  ISETP.LT.OR P1, PT, R3, 0x21, !P0 ;  /* 0x000000210300780c */ /* 0x000fc60004721670 */
[----:B------:R-:W-:Y:S01]  /*6bd0*/  @!P4 STG.E.U8 desc[UR36][R8.64+0x19], R103 ;  /* 0x000019670800c986 */ /* 0x000fe2000c101124 */
[----:B------:R-:W-:Y:S01]  /*6be0*/  ISETP.LT.OR P4, PT, R3, 0x22, !P0 ;  /* 0x000000220300780c */ /* 0x000fe20004781670 */
[----:B---3--:R-:W-:-:S04]  /*6bf0*/  @!P3 IMAD R15, R104, R153, RZ ;  /* 0x00000099680fb224 */ /* 0x008fc800078e02ff */
        /* <DEDUP_REMOVED lines=128> */
[----:B------:R-:W-:-:S02]  /*7400*/  ISETP.GE.AND P1, PT, R0, 0x81, PT ;  /* 0x000000810000780c */ /* 0x000fc40003f26270 */
[C---:B------:R-:W-:Y:S01]  /*7410*/  ISETP.LT.OR P5, PT, R3.reuse, 0x79, !P0 ;  /* 0x000000790300780c */ /* 0x040fe200047a1670 */
[----:B------:R-:W-:Y:S01]  /*7420*/  @!P4 STG.E.U8 desc[UR36][R8.64+0x71], R147 ;  /* 0x000071930800c986 */ /* 0x000fe2000c101124 */
[C---:B------:R-:W-:Y:S01]  /*7430*/  ISETP.LT.OR P0, PT, R3.reuse, 0x7a, !P0 ;  /* 0x0000007a0300780c */ /* 0x040fe20004701670 */
[----:B0-----:R-:W-:Y:S01]  /*7440*/  @!P3 IMAD R5, R148, R153, RZ ;  /* 0x000000999405b224 */ /* 0x001fe200078e02ff */
[----:B------:R-:W-:-:S03]  /*7450*/  ISETP.LT.OR P4, PT, R3, 0x1, !P1 ;  /* 0x000000010300780c */ /* 0x000fc60004f81670 */
[----:B------:R-:W-:Y:S01]  /*7460*/  @!P2 IMAD R149, R149, R153, RZ ;  /* 0x000000999595a224 */ /* 0x000fe200078e02ff */
[----:B------:R0:W-:Y:S01]  /*7470*/  @!P3 STG.E.U8 desc[UR36][R158.64+0x78], R5 ;  /* 0x000078059e00b986 */ /* 0x0001e2000c101124 */
[----:B------:R-:W-:-:S03]  /*7480*/  ISETP.LT.OR P3, PT, R3, 0x2, !P1 ;  /* 0x000000020300780c */ /* 0x000fc60004f61670 */
[----:B------:R-:W-:Y:S01]  /*7490*/  @!P2 STG.E.U8 desc[UR36][R158.64+0x79], R149 ;  /* 0x000079959e00a986 */ /* 0x000fe2000c101124 */
[-C--:B-1----:R-:W-:Y:S01]  /*74a0*/  @!P5 IMAD R13, R150, R153.reuse, RZ ;  /* 0x00000099960dd224 */ /* 0x082fe200078e02ff */
[----:B------:R-:W-:Y:S01]  /*74b0*/  ISETP.GE.AND P2, PT, R0, 0x89, PT ;  /* 0x000000890000780c */ /* 0x000fe20003f46270 */
[-C--:B------:R-:W-:Y:S02]  /*74c0*/  @!P0 IMAD R151, R151, R153.reuse, RZ ;  /* 0x0000009997978224 */ /* 0x080fe400078e02ff */
[----:B---3--:R-:W-:Y:S01]  /*74d0*/  @!P4 IMAD R15, R24, R153, RZ ;  /* 0x00000099180fc224 */ /* 0x008fe200078e02ff */
[----:B------:R1:W-:Y:S01]  /*74e0*/  @!P5 STG.E.U8 desc[UR36][R8.64+0x78], R13 ;  /* 0x0000780d0800d986 */ /* 0x0003e2000c101124 */
[----:B------:R-:W-:-:S03]  /*74f0*/  ISETP.LT.OR P5, PT, R3, 0x1, !P2 ;  /* 0x000000010300780c */ /* 0x000fc600057a1670 */
[----:B------:R-:W-:Y:S01]  /*7500*/  @!P3 IMAD R25, R25, R153, RZ ;  /* 0x000000991919b224 */ /* 0x000fe200078e02ff */
[----:B------:R-:W-:Y:S01]  /*7510*/  @!P0 STG.E.U8 desc[UR36][R8.64+0x79], R151 ;  /* 0x0000799708008986 */ /* 0x000fe2000c101124 */
[----:B------:R-:W-:-:S03]  /*7520*/  ISETP.LT.OR P0, PT, R3, 0x2, !P2 ;  /* 0x000000020300780c */ /* 0x000fc60005701670 */
[----:B------:R-:W-:Y:S01]  /*7530*/  @!P4 STG.E.U8 desc[UR36][R6.64], R15 ;  /* 0x0000000f0600c986 */ /* 0x000fe2000c101124 */
        /* <DEDUP_REMOVED lines=19> */
[-C--:B------:R-:W-:Y:S01]  /*7670*/  @!P4 IMAD R9, R32, R153.reuse, RZ ;  /* 0x000000992009c224 */ /* 0x080fe200078e02ff */
        /* <DEDUP_REMOVED lines=127> */
[----:B-1----:R-:W-:-:S04]  /*7e70*/  @!P5 IMAD R13, R74, R153, RZ ;  /* 0x000000994a0dd224 */ /* 0x002fc800078e02ff */
        /* <DEDUP_REMOVED lines=12> */
[----:B------:R-:W-:-:S04]  /*7f40*/  @!P0 IMAD R9, R78, R153, RZ ;  /* 0x000000994e098224 */ /* 0x000fc800078e02ff */
[-C--:B------:R-:W-:Y:S01]  /*7f50*/  @!P4 IMAD R79, R79, R153.reuse, RZ ;  /* 0x000000994f4fc224 */ /* 0x080fe200078e02ff */
[----:B------:R1:W-:Y:S01]  /*7f60*/  @!P0 STG.E.U8 desc[UR36][R10.64+0x68], R9 ;  /* 0x000068090a008986 */ /* 0x0003e2000c101124 */
[----:B------:R-:W-:Y:S02]  /*7f70*/  ISETP.LT.OR P0, PT, R3, 0x71, !P2 ;  /* 0x000000710300780c */ /* 0x000fe40005701670 */
[----:B------:R-:W-:Y:S01]  /*7f80*/  @!P3 IMAD R81, R81, R153, RZ ;  /* 0x000000995151b224 */ /* 0x000fe200078e02ff */
[----:B------:R3:W-:Y:S01]  /*7f90*/  @!P4 STG.E.U8 desc[UR36][R10.64+0x69], R79 ;  /* 0x0000694f0a00c986 */ /* 0x0007e2000c101124 */
[----:B------:R-:W-:-:S03]  /*7fa0*/  ISETP.LT.OR P4, PT, R3, 0x72, !P2 ;  /* 0x000000720300780c */ /* 0x000fc60005781670 */
[----:B------:R3:W-:Y:S01]  /*7fb0*/  @!P3 STG.E.U8 desc[UR36][R6.64+0x71], R81 ;  /* 0x000071510600b986 */ /* 0x0007e2000c101124 */
[C---:B------:R-:W-:Y:S02]  /*7fc0*/  ISETP.LT.OR P3, PT, R3.reuse, 0x79, !P1 ;  /* 0x000000790300780c */ /* 0x040fe40004f61670 */
[C---:B------:R-:W-:Y:S01]  /*7fd0*/  ISETP.LT.OR P1, PT, R3.reuse, 0x7a, !P1 ;  /* 0x0000007a0300780c */ /* 0x040fe20004f21670 */
[----:B------:R3:W-:Y:S01]  /*7fe0*/  @!P5 STG.E.U8 desc[UR36][R6.64+0x70], R13 ;  /* 0x0000700d0600d986 */ /* 0x0007e2000c101124 */
[C---:B------:R-:W-:Y:S02]  /*7ff0*/  ISETP.LT.OR P5, PT, R3.reuse, 0x79, !P2 ;  /* 0x000000790300780c */ /* 0x040fe400057a1670 */
[----:B------:R-:W-:Y:S01]  /*8000*/  ISETP.LT.OR P2, PT, R3, 0x7a, !P2 ;  /* 0x0000007a0300780c */ /* 0x000fe20005741670 */
[-C--:B------:R-:W-:Y:S02]  /*8010*/  @!P0 IMAD R3, R82, R153.reuse, RZ ;  /* 0x0000009952038224 */ /* 0x080fe400078e02ff */
[----:B------:R-:W-:-:S03]  /*8020*/  @!P4 IMAD R83, R83, R153, RZ ;  /* 0x000000995353c224 */ /* 0x000fc600078e02ff */
[----:B------:R3:W-:Y:S01]  /*8030*/  @!P0 STG.E.U8 desc[UR36][R10.64+0x70], R3 ;  /* 0x000070030a008986 */ /* 0x0007e2000c101124 */
[-C--:B0-----:R-:W-:Y:S02]  /*8040*/  @!P3 IMAD R5, R84, R153.reuse, RZ ;  /* 0x000000995405b224 */ /* 0x081fe400078e02ff */
[-C--:B------:R-:W-:Y:S01]  /*8050*/  @!P1 IMAD R85, R85, R153.reuse, RZ ;  /* 0x0000009955559224 */ /* 0x080fe200078e02ff */
[----:B------:R3:W-:Y:S01]  /*8060*/  @!P4 STG.E.U8 desc[UR36][R10.64+0x71], R83 ;  /* 0x000071530a00c986 */ /* 0x0007e2000c101124 */
[-C--:B-1----:R-:W-:Y:S02]  /*8070*/  @!P5 IMAD R9, R86, R153.reuse, RZ ;  /* 0x000000995609d224 */ /* 0x082fe400078e02ff */
[----:B------:R-:W-:Y:S01]  /*8080*/  @!P2 IMAD R87, R87, R153, RZ ;  /* 0x000000995757a224 */ /* 0x000fe200078e02ff */
[----:B------:R3:W-:Y:S04]  /*8090*/  @!P3 STG.E.U8 desc[UR36][R6.64+0x78], R5 ;  /* 0x000078050600b986 */ /* 0x0007e8000c101124 */
[----:B------:R3:W-:Y:S04]  /*80a0*/  @!P1 STG.E.U8 desc[UR36][R6.64+0x79], R85 ;  /* 0x0000795506009986 */ /* 0x0007e8000c101124 */
[----:B------:R3:W-:Y:S04]  /*80b0*/  @!P5 STG.E.U8 desc[UR36][R10.64+0x78], R9 ;  /* 0x000078090a00d986 */ /* 0x0007e8000c101124 */
[----:B------:R3:W-:Y:S02]  /*80c0*/  @!P2 STG.E.U8 desc[UR36][R10.64+0x79], R87 ;  /* 0x000079570a00a986 */ /* 0x0007e4000c101124 */
.L_x_286:
[----:B------:R-:W-:Y:S05]  /*80d0*/  BSYNC B0 ;  /* 0x0000000000007941 */ /* 0x000fea0003800000 */
.L_x_28:
[----:B------:R-:W-:Y:S01]  /*80e0*/  ULDC UR4, c[0x0][0xc] ;  /* 0x0000030000047ab9 */ /* 0x000fe20000000800 */
[----:B------:R-:W-:Y:S01]  /*80f0*/  ULDC UR5, c[0x0][0x10] ;  /* 0x0000040000057ab9 */ /* 0x000fe20000000800 */
[----:B---3--:R-:W3:Y:S01]  /*8100*/  LDC R3, c[0x0][0x14] ;  /* 0x00000500ff037b82 */ /* 0x008ee20000000800 */
[----:B------:R-:W-:Y:S01]  /*8110*/  UIMAD.WIDE.U32 UR4, UR4, UR5, URZ ;  /* 0x00000005040472a5 */ /* 0x000fe2000f8e003f */
[----:B------:R-:W-:Y:S01]  /*8120*/  PRMT R0, RZ, 0x7610, R0 ;  /* 0x00007610ff007816 */ /* 0x000fe20000000000 */
[----:B------:R-:W-:Y:S02]  /*8130*/  IMAD.MOV.U32 R23, RZ, RZ, -0x1 ;  /* 0xffffffffff177424 */ /* 0x000fe400078e00ff */
[----:B------:R-:W-:Y:S02]  /*8140*/  IMAD.MOV.U32 R22, RZ, RZ, -0x1 ;  /* 0xffffffffff167424 */ /* 0x000fe400078e00ff */
[----:B---3--:R-:W-:-:S04]  /*8150*/  IMAD.WIDE.U32 R16, R3, UR4, R16 ;  /* 0x0000000403107c25 */ /* 0x008fc8000f8e0010 */
[----:B------:R-:W-:Y:S01]  /*8160*/  IMAD R3, R3, UR5, RZ ;  /* 0x0000000503037c24 */ /* 0x000fe2000f8e02ff */
[----:B------:R-:W-:Y:S02]  /*8170*/  ULDC.64 UR4, c[0x0][0x650] ;  /* 0x0001940000047ab9 */ /* 0x000fe40000000a00 */
[----:B------:R-:W-:Y:S01]  /*8180*/  ISETP.GE.U32.AND P0, PT, R16, UR4, PT ;  /* 0x0000000410007c0c */ /* 0x000fe2000bf06070 */
[----:B------:R-:W-:-:S05]  /*8190*/  IMAD.IADD R17, R17, 0x1, R3 ;  /* 0x0000000111117824 */ /* 0x000fca00078e0203 */
[----:B------:R-:W-:-:S13]  /*81a0*/  ISETP.GE.U32.AND.EX P0, PT, R17, UR5, PT, P0 ;  /* 0x0000000511007c0c */ /* 0x000fda000bf06100 */
[----:B------:R-:W-:Y:S05]  /*81b0*/  @P0 BRA `(.L_x_287) ;  /* 0x0000000400640947 */ /* 0x000fea0003800000 */
[----:B------:R-:W3:Y:S01]  /*81c0*/  S2R R12, SR_CTAID.X ;  /* 0x00000000000c7919 */ /* 0x000ee20000002500 */
[----:B0-----:R-:W0:Y:S01]  /*81d0*/  LDC.64 R10, c[0x0][0x628] ;  /* 0x00018a00ff0a7b82 */ /* 0x001e220000000a00 */
[----:B------:R-:W-:Y:S01]  /*81e0*/  ULDC UR4, c[0x0][0x150] ;  /* 0x0000540000047ab9 */ /* 0x000fe20000000800 */
[----:B------:R-:W-:Y:S01]  /*81f0*/  IMAD.MOV.U32 R8, RZ, RZ, R16 ;  /* 0x000000ffff087224 */ /* 0x000fe200078e0010 */
[----:B------:R-:W0:Y:S01]  /*8200*/  S2R R23, SR_CTAID.Y ;  /* 0x0000000000177919 */ /* 0x000e220000002600 */
[----:B------:R-:W-:-:S04]  /*8210*/  IMAD.MOV.U32 R9, RZ, RZ, R17 ;  /* 0x000000ffff097224 */ /* 0x000fc800078e0011 */
[----:B------:R-:W1:Y:S08]  /*8220*/  LDC R21, c[0x0][0x144] ;  /* 0x00005100ff157b82 */ /* 0x000e700000000800 */
[----:B------:R-:W1:Y:S08]  /*8230*/  LDC R0, c[0x0][0x630] ;  /* 0x00018c00ff007b82 */ /* 0x000e700000000800 */
[----:B------:R-:W1:Y:S01]  /*8240*/  LDC.64 R14, c[0x0][0x620] ;  /* 0x00018800ff0e7b82 */ /* 0x000e620000000a00 */
[----:B0-----:R-:W-:-:S04]  /*8250*/  ISETP.NE.U32.AND P0, PT, R10, RZ, PT ;  /* 0x000000ff0a00720c */ /* 0x001fc80003f05070 */
[----:B------:R-:W-:Y:S02]  /*8260*/  ISETP.NE.AND.EX P0, PT, R11, RZ, PT, P0 ;  /* 0x000000ff0b00720c */ /* 0x000fe40003f05300 */
[----:B---3--:R-:W-:-:S05]  /*8270*/  I2FP.F32.U32 R3, R12 ;  /* 0x0000000c00037245 */ /* 0x008fca0000201000 */
[----:B------:R-:W-:-:S04]  /*8280*/  FMUL R3, R3, UR4 ;  /* 0x0000000403037c20 */ /* 0x000fc80008400000 */
[----:B------:R0:W3:Y:S02]  /*8290*/  F2I.U32.TRUNC.NTZ R20, R3 ;  /* 0x0000000300147305 */ /* 0x0000e4000020f000 */
[----:B------:R-:W-:Y:S05]  /*82a0*/  @!P0 BRA `(.L_x_288) ;  /* 0x0000000000288947 */ /* 0x000fea0003800000 */
[----:B0-----:R-:W0:Y:S02]  /*82b0*/  LDC R3, c[0x0][0x634] ;  /* 0x00018d00ff037b82 */ /* 0x001e240000000800 */
[----:B0-----:R-:W-:-:S05]  /*82c0*/  IADD3 R3, P0, R16, R3, RZ ;  /* 0x0000000310037210 */ /* 0x001fca0007f1e0ff */
[----:B------:R-:W-:-:S04]  /*82d0*/  IMAD.X R13, RZ, RZ, R17, P0 ;  /* 0x000000ffff0d7224 */ /* 0x000fc800000e0611 */
[----:B------:R-:W-:-:S04]  /*82e0*/  IMAD.WIDE.U32 R4, R13, R10, RZ ;  /* 0x0000000a0d047225 */ /* 0x000fc800078e00ff */
[----:B-1----:R-:W-:-:S04]  /*82f0*/  IMAD.WIDE.U32 R6, P0, R3, R11, R4 ;  /* 0x0000000b03067225 */ /* 0x002fc80007800004 */
[----:B------:R-:W-:-:S04]  /*8300*/  IMAD.WIDE.U32 R4, R3, R10, RZ ;  /* 0x0000000a03047225 */ /* 0x000fc800078e00ff */
[----:B------:R-:W-:Y:S01]  /*8310*/  IMAD.X R9, RZ, RZ, RZ, P0 ;  /* 0x000000ffff097224 */ /* 0x000fe200000e06ff */
[----:B------:R-:W-:Y:S01]  /*8320*/  IADD3 RZ, P0, R5, R6, RZ ;  /* 0x0000000605ff7210 */ /* 0x000fe20007f1e0ff */
[----:B------:R-:W-:-:S04]  /*8330*/  IMAD.MOV.U32 R8, RZ, RZ, R7 ;  /* 0x000000ffff087224 */ /* 0x000fc800078e0007 */
[----:B------:R-:W-:-:S08]  /*8340*/  IMAD.WIDE.U32.X R8, R13, R11, R8, P0 ;  /* 0x0000000b0d087225 */ /* 0x000fd000000e0408 */
.L_x_288:
[----:B------:R-:W2:Y:S01]  /*8350*/  LDC.64 R26, c[0x0][0x640] ;  /* 0x00019000ff1a7b82 */ /* 0x000ea20000000a00 */
[-CC-:B-1----:R-:W-:Y:S01]  /*8360*/  SHF.R.U64 R22, R8, R0.reuse, R9.reuse ;  /* 0x0000000008167219 */ /* 0x182fe20000001209 */
[----:B---3--:R-:W-:Y:S01]  /*8370*/  IMAD.MOV R20, RZ, RZ, -R20 ;  /* 0x000000ffff147224 */ /* 0x008fe200078e0a14 */
[----:B------:R-:W-:Y:S01]  /*8380*/  SHF.R.U32.HI R0, RZ, R0, R9 ;  /* 0x00000000ff007219 */ /* 0x000fe20000011609 */
[----:B------:R-:W-:Y:S01]  /*8390*/  ULDC UR4, c[0x0][0x154] ;  /* 0x0000550000047ab9 */ /* 0x000fe20000000800 */
[----:B0-----:R-:W-:Y:S01]  /*83a0*/  IADD3 R3, P0, RZ, -R22, RZ ;  /* 0x80000016ff037210 */ /* 0x001fe20007f1e0ff */
[----:B------:R-:W-:Y:S02]  /*83b0*/  IMAD R21, R21, R20, R12 ;  /* 0x0000001415157224 */ /* 0x000fe400078e020c */
[----:B------:R-:W0:Y:S01]  /*83c0*/  LDC R6, c[0x0][0x618] ;  /* 0x00018600ff067b82 */ /* 0x000e220000000800 */
[----:B------:R-:W-:Y:S02]  /*83d0*/  IMAD.MOV.U32 R7, RZ, RZ, 0x1 ;  /* 0x00000001ff077424 */ /* 0x000fe400078e00ff */
[----:B------:R-:W-:-:S04]  /*83e0*/  IMAD.X R5, RZ, RZ, ~R0, P0 ;  /* 0x000000ffff057224 */ /* 0x000fc800000e0e00 */
[-C--:B------:R-:W-:Y:S01]  /*83f0*/  IMAD R0, R5, R14.reuse, RZ ;  /* 0x0000000e05007224 */ /* 0x080fe200078e02ff */
[----:B------:R-:W1:Y:S01]  /*8400*/  LDC R8, c[0x0][0x608] ;  /* 0x00018200ff087b82 */ /* 0x000e620000000800 */
[----:B------:R-:W-:-:S04]  /*8410*/  IMAD.WIDE.U32 R4, R3, R14, R16 ;  /* 0x0000000e03047225 */ /* 0x000fc800078e0010 */
[----:B------:R-:W-:Y:S01]  /*8420*/  IMAD R3, R3, R15, R0 ;  /* 0x0000000f03037224 */ /* 0x000fe200078e0200 */
[----:B------:R-:W-:Y:S02]  /*8430*/  I2FP.F32.U32 R0, R23 ;  /* 0x0000001700007245 */ /* 0x000fe40000201000 */
[----:B------:R-:W3:Y:S01]  /*8440*/  LDC R24, c[0x0][0x658] ;  /* 0x00019600ff187b82 */ /* 0x000ee20000000800 */
[----:B------:R-:W-:Y:S01]  /*8450*/  IMAD.IADD R3, R5, 0x1, R3 ;  /* 0x0000000105037824 */ /* 0x000fe200078e0203 */
[----:B--2---:R-:W-:Y:S01]  /*8460*/  ISETP.NE.U32.AND P0, PT, R26, RZ, PT ;  /* 0x000000ff1a00720c */ /* 0x004fe20003f05070 */
[----:B------:R-:W-:Y:S01]  /*8470*/  FMUL R0, R0, UR4 ;  /* 0x0000000400007c20 */ /* 0x000fe20008400000 */
[----:B------:R-:W-:Y:S02]  /*8480*/  IMAD.MOV.U32 R5, RZ, RZ, -0x1 ;  /* 0xffffffffff057424 */ /* 0x000fe400078e00ff */
[----:B------:R-:W-:Y:S01]  /*8490*/  ISETP.NE.AND.EX P0, PT, R27, RZ, PT, P0 ;  /* 0x000000ff1b00720c */ /* 0x000fe20003f05300 */
[----:B------:R2:W2:Y:S01]  /*84a0*/  F2I.U32.TRUNC.NTZ R13, R0 ;  /* 0x00000000000d7305 */ /* 0x0004a2000020f000 */
[----:B------:R-:W2:Y:S01]  /*84b0*/  LDC R20, c[0x0][0x148] ;  /* 0x00005200ff147b82 */ /* 0x000ea20000000800 */
[----:B0-----:R-:W-:-:S02]  /*84c0*/  SHF.R.U64 R12, R4, R6, R3 ;  /* 0x00000006040c7219 */ /* 0x001fc40000001203 */
[----:B------:R-:W-:-:S05]  /*84d0*/  SHF.R.U32.HI R3, RZ, R6, R3 ;  /* 0x00000006ff037219 */ /* 0x000fca0000011603 */
[----:B------:R-:W0:Y:S01]  /*84e0*/  LDC R15, c[0x0][0x600] ;  /* 0x00018000ff0f7b82 */ /* 0x000e220000000800 */
[-CC-:B-1----:R-:W-:Y:S02]  /*84f0*/  SHF.R.U64 R10, R12, R8.reuse, R3.reuse ;  /* 0x000000080c0a7219 */ /* 0x182fe40000001203 */
[----:B------:R-:W-:-:S05]  /*8500*/  SHF.R.U32.HI R3, RZ, R8, R3 ;  /* 0x00000008ff037219 */ /* 0x000fca0000011603 */
[----:B------:R-:W1:Y:S01]  /*8510*/  LDC R28, c[0x0][0x648] ;  /* 0x00019200ff1c7b82 */ /* 0x000e620000000800 */
[-C--:B---3--:R-:W-:Y:S02]  /*8520*/  SHF.L.U32 R4, R5, R24.reuse, RZ ;  /* 0x0000001805047219 */ /* 0x088fe400000006ff */
[--C-:B------:R-:W-:Y:S02]  /*8530*/  SHF.R.U64 R14, R10, R24, R3.reuse ;  /* 0x000000180a0e7219 */ /* 0x100fe40000001203 */
[----:B------:R-:W-:Y:S02]  /*8540*/  LOP3.LUT R25, RZ, R4, RZ, 0x33, !PT ;  /* 0x00000004ff197212 */ /* 0x000fe400078e33ff */
[-C--:B------:R-:W-:Y:S01]  /*8550*/  SHF.R.U32.HI R5, RZ, R24.reuse, R3 ;  /* 0x00000018ff057219 */ /* 0x080fe20000011603 */
[----:B------:R-:W3:Y:S01]  /*8560*/  LDC R29, c[0x0][0x638] ;  /* 0x00018e00ff1d7b82 */ /* 0x000ee20000000800 */
[----:B------:R-:W-:Y:S01]  /*8570*/  SHF.L.U32 R152, R7, R24, RZ ;  /* 0x0000001807987219 */ /* 0x000fe200000006ff */
[----:B------:R-:W-:-:S06]  /*8580*/  IMAD.MOV.U32 R4, RZ, RZ, R14 ;  /* 0x000000ffff047224 */ /* 0x000fcc00078e000e */
[----:B------:R-:W0:Y:S01]  /*8590*/  LDC R30, c[0x0][0x610] ;  /* 0x00018400ff1e7b82 */ /* 0x000e220000000800 */
[----:B------:R-:W-:Y:S05]  /*85a0*/  @!P0 BRA `(.L_x_289) ;  /* 0x0000000000288947 */ /* 0x000fea0003800000 */
[----:B------:R-:W4:Y:S02]  /*85b0*/  LDC R3, c[0x0][0x64c] ;  /* 0x00019300ff037b82 */ /* 0x000f240000000800 */
[----:B----4-:R-:W-:-:S05]  /*85c0*/  IADD3 R3, P0, R14, R3, RZ ;  /* 0x000000030e037210 */ /* 0x010fca0007f1e0ff */
        /* <DEDUP_REMOVED lines=8> */
.L_x_289:
[----:B------:R-:W-:Y:S01]  /*8650*/  ISETP.NE.AND P0, PT, R2, 0x1, PT ;  /* 0x000000010200780c */ /* 0x000fe20003f05270 */
[----:B0-----:R-:W-:Y:S01]  /*8660*/  VIADD R7, R15, 0xffffffff ;  /* 0xffffffff0f077836 */ /* 0x001fe20000000000 */
[----:B-12---:R-:W-:Y:S01]  /*8670*/  SHF.R.U64 R0, R4, R28, R5 ;  /* 0x0000001c04007219 */ /* 0x006fe20000001205 */
[----:B------:R-:W-:Y:S01]  /*8680*/  IMAD.MOV R13, RZ, RZ, -R13 ;  /* 0x000000ffff0d7224 */ /* 0x000fe200078e0a0d */
[----:B------:R-:W-:Y:S01]  /*8690*/  LOP3.LUT R5, R10, R25, RZ, 0xc0, !PT ;  /* 0x000000190a057212 */ /* 0x000fe200078ec0ff */
[----:B------:R-:W-:Y:S02]  /*86a0*/  IMAD.MOV.U32 R4, RZ, RZ, 0x1 ;  /* 0x00000001ff047424 */ /* 0x000fe400078e00ff */
[----:B------:R-:W-:Y:S02]  /*86b0*/  IMAD.MOV R3, RZ, RZ, -R0 ;  /* 0x000000ffff037224 */ /* 0x000fe400078e0a00 */
[----:B------:R-:W-:Y:S01]  /*86c0*/  IMAD R152, R152, R0, R5 ;  /* 0x0000000098987224 */ /* 0x000fe200078e0205 */
[----:B------:R-:W-:Y:S01]  /*86d0*/  LOP3.LUT R5, R12, R7, RZ, 0xc0, !PT ;  /* 0x000000070c057212 */ /* 0x000fe200078ec0ff */
[----:B---3--:R-:W-:-:S02]  /*86e0*/  IMAD R0, R3, R29, R14 ;  /* 0x0000001d03007224 */ /* 0x008fc400078e020e */
[----:B------:R-:W-:Y:S02]  /*86f0*/  @P0 IMAD R21, R20, R13, R23 ;  /* 0x0000000d14150224 */ /* 0x000fe400078e0217 */
[----:B------:R-:W-:Y:S01]  /*8700*/  IMAD R3, R0, R15, R5 ;  /* 0x0000000f00037224 */ /* 0x000fe200078e0205 */
[----:B------:R-:W-:Y:S01]  /*8710*/  PRMT R0, R4, 0x7610, R0 ;  /* 0x0000761004007816 */ /* 0x000fe20000000000 */
[----:B------:R-:W-:-:S05]  /*8720*/  IMAD R152, R152, R30, R21 ;  /* 0x0000001e98987224 */ /* 0x000fca00078e0215 */
[----:B------:R-:W-:Y:S02]  /*8730*/  SEL R23, R3, R152, !P0 ;  /* 0x0000009803177207 */ /* 0x000fe40004000000 */
[----:B------:R-:W-:-:S07]  /*8740*/  SEL R152, R152, R3, !P0 ;  /* 0x0000000398987207 */ /* 0x000fce0004000000 */
.L_x_287:
[----:B------:R-:W-:-:S13]  /*8750*/  LOP3.LUT P0, RZ, R0, 0xff, RZ, 0xc0, !PT ;  /* 0x000000ff00ff7812 */ /* 0x000fda000780c0ff */
[----:B------:R-:W-:Y:S05]  /*8760*/  @P0 BRA `(.L_x_290) ;  /* 0xffffff8400f80947 */ /* 0x000fea000383ffff */
[----:B------:R-:W-:Y:S05]  /*8770*/  EXIT ;  /* 0x000000000000794d */ /* 0x000fea0003800000 */
.L_x_3:
[----:B0-----:R-:W-:Y:S01]  /*8780*/  ULDC.64 UR4, c[0x0][0x650] ;  /* 0x0001940000047ab9 */ /* 0x001fe20000000a00 */
        /* <DEDUP_REMOVED lines=25> */
.L_x_292:
[--C-:B------:R-:W-:Y:S01]  /*8920*/  SHF.R.U64 R12, R10, R14, R11.reuse ;  /* 0x0000000e0a0c7219 */ /* 0x100fe2000000120b */
[----:B------:R-:W0:Y:S01]  /*8930*/  LDC R22, c[0x0][0x618] ;  /* 0x00018600ff167b82 */ /* 0x000e220000000800 */
[----:B------:R-:W-:Y:S01]  /*8940*/  I2FP.F32.U32 R6, R4 ;  /* 0x0000000400067245 */ /* 0x000fe20000201000 */
[----:B------:R-:W-:Y:S01]  /*8950*/  ULDC UR4, c[0x0][0x150] ;  /* 0x0000540000047ab9 */ /* 0x000fe20000000800 */
[----:B------:R-:W-:Y:S02]  /*8960*/  SHF.R.U32.HI R5, RZ, R14, R11 ;  /* 0x0000000eff057219 */ /* 0x000fe4000001160b */
[----:B------:R-:W-:Y:S01]  /*8970*/  IADD3 R9, P0, RZ, -R12, RZ ;  /* 0x8000000cff097210 */ /* 0x000fe20007f1e0ff */
[----:B------:R-:W-:Y:S01]  /*8980*/  FMUL R11, R6, UR4 ;  /* 0x00000004060b7c20 */ /* 0x000fe20008400000 */
[----:B------:R-:W-:Y:S01]  /*8990*/  ULDC UR4, c[0x0][0x154] ;  /* 0x0000550000047ab9 */ /* 0x000fe20000000800 */
[----:B------:R-:W1:Y:S02]  /*89a0*/  LDC.64 R24, c[0x0][0x640] ;  /* 0x00019000ff187b82 */ /* 0x000e640000000a00 */
[----:B------:R-:W-:-:S02]  /*89b0*/  IMAD.X R5, RZ, RZ, ~R5, P0 ;  /* 0x000000ffff057224 */ /* 0x000fc400000e0e05 */
[----:B------:R-:W2:Y:S01]  /*89c0*/  F2I.U32.TRUNC.NTZ R11, R11 ;  /* 0x0000000b000b7305 */ /* 0x000ea2000020f000 */
[----:B------:R-:W-:-:S03]  /*89d0*/  IMAD.WIDE.U32 R6, R9, R20, R16 ;  /* 0x0000001409067225 */ /* 0x000fc600078e0010 */
[----:B------:R-:W3:Y:S01]  /*89e0*/  LDC R13, c[0x0][0x144] ;  /* 0x00005100ff0d7b82 */ /* 0x000ee20000000800 */
[----:B------:R-:W-:-:S04]  /*89f0*/  IMAD R8, R5, R20, RZ ;  /* 0x0000001405087224 */ /* 0x000fc800078e02ff */
[----:B------:R-:W-:Y:S02]  /*8a00*/  IMAD R5, R9, R21, R8 ;  /* 0x0000001509057224 */ /* 0x000fe400078e0208 */
[----:B------:R-:W-:Y:S01]  /*8a10*/  IMAD.MOV.U32 R8, RZ, RZ, -0x1 ;  /* 0xffffffffff087424 */ /* 0x000fe200078e00ff */
[----:B------:R-:W4:Y:S01]  /*8a20*/  LDC R14, c[0x0][0x608] ;  /* 0x00018200ff0e7b82 */ /* 0x000f220000000800 */
[----:B------:R-:W-:Y:S01]  /*8a30*/  IMAD.IADD R5, R7, 0x1, R5 ;  /* 0x0000000107057824 */ /* 0x000fe200078e0205 */
[----:B------:R-:W-:-:S04]  /*8a40*/  I2FP.F32.U32 R7, R3 ;  /* 0x0000000300077245 */ /* 0x000fc80000201000 */
[-C--:B0-----:R-:W-:Y:S01]  /*8a50*/  SHF.R.U64 R10, R6, R22.reuse, R5 ;  /* 0x00000016060a7219 */ /* 0x081fe20000001205 */
[----:B--2---:R-:W-:Y:S01]  /*8a60*/  IMAD.MOV R6, RZ, RZ, -R11 ;  /* 0x000000ffff067224 */ /* 0x004fe200078e0a0b */
[----:B------:R-:W0:Y:S01]  /*8a70*/  LDC R9, c[0x0][0x658] ;  /* 0x00019600ff097b82 */ /* 0x000e220000000800 */
[----:B-1----:R-:W-:Y:S01]  /*8a80*/  ISETP.NE.U32.AND P0, PT, R24, RZ, PT ;  /* 0x000000ff1800720c */ /* 0x002fe20003f05070 */
[----:B------:R-:W-:Y:S01]  /*8a90*/  FMUL R7, R7, UR4 ;  /* 0x0000000407077c20 */ /* 0x000fe20008400000 */
[----:B------:R-:W-:Y:S02]  /*8aa0*/  SHF.R.U32.HI R5, RZ, R22, R5 ;  /* 0x00000016ff057219 */ /* 0x000fe40000011605 */
[----:B------:R-:W-:-:S03]  /*8ab0*/  ISETP.NE.AND.EX P0, PT, R25, RZ, PT, P0 ;  /* 0x000000ff1900720c */ /* 0x000fc60003f05300 */
[----:B------:R-:W1:Y:S01]  /*8ac0*/  LDC R20, c[0x0][0x148] ;  /* 0x00005200ff147b82 */ /* 0x000e620000000800 */
[----:B---3--:R-:W-:Y:S02]  /*8ad0*/  IMAD R23, R13, R6, R4 ;  /* 0x000000060d177224 */ /* 0x008fe400078e0204 */
[----:B------:R-:W-:-:S05]  /*8ae0*/  IMAD.MOV.U32 R6, RZ, RZ, 0x1 ;  /* 0x00000001ff067424 */ /* 0x000fca00078e00ff */
[----:B------:R-:W2:Y:S01]  /*8af0*/  LDC R21, c[0x0][0x600] ;  /* 0x00018000ff157b82 */ /* 0x000ea20000000800 */
[-CC-:B----4-:R-:W-:Y:S02]  /*8b00*/  SHF.R.U64 R13, R10, R14.reuse, R5.reuse ;  /* 0x0000000e0a0d7219 */ /* 0x190fe40000001205 */
[----:B------:R-:W-:Y:S02]  /*8b10*/  SHF.R.U32.HI R4, RZ, R14, R5 ;  /* 0x0000000eff047219 */ /* 0x000fe40000011605 */
[----:B------:R3:W4:Y:S03]  /*8b20*/  F2I.U32.TRUNC.NTZ R14, R7 ;  /* 0x00000007000e7305 */ /* 0x000726000020f000 */
[----:B------:R-:W1:Y:S01]  /*8b30*/  LDC R26, c[0x0][0x648] ;  /* 0x00019200ff1a7b82 */ /* 0x000e620000000800 */
[-C--:B0-----:R-:W-:Y:S02]  /*8b40*/  SHF.R.U64 R15, R13, R9.reuse, R4 ;  /* 0x000000090d0f7219 */ /* 0x081fe40000001204 */
[----:B------:R-:W-:-:S02]  /*8b50*/  SHF.L.U32 R8, R8, R9, RZ ;  /* 0x0000000908087219 */ /* 0x000fc400000006ff */
[-C--:B------:R-:W-:Y:S01]  /*8b60*/  SHF.R.U32.HI R5, RZ, R9.reuse, R4 ;  /* 0x00000009ff057219 */ /* 0x080fe20000011604 */
[----:B------:R-:W-:Y:S01]  /*8b70*/  IMAD.MOV.U32 R4, RZ, RZ, R15 ;  /* 0x000000ffff047224 */ /* 0x000fe200078e000f */
[----:B------:R-:W-:Y:S01]  /*8b80*/  SHF.L.U32 R22, R6, R9, RZ ;  /* 0x0000000906167219 */ /* 0x000fe200000006ff */
[----:B------:R-:W0:Y:S01]  /*8b90*/  LDC R27, c[0x0][0x638] ;  /* 0x00018e00ff1b7b82 */ /* 0x000e220000000800 */
[----:B------:R-:W-:-:S07]  /*8ba0*/  LOP3.LUT R28, RZ, R8, RZ, 0x33, !PT ;  /* 0x00000008ff1c7212 */ /* 0x000fce00078e33ff */
        /* <DEDUP_REMOVED lines=12> */
.L_x_293:
[----:B------:R-:W-:Y:S01]  /*8c70*/  ISETP.NE.AND P0, PT, R2, 0x1, PT ;  /* 0x000000010200780c */ /* 0x000fe20003f05270 */
[----:B--2---:R-:W-:Y:S01]  /*8c80*/  VIADD R7, R21, 0xffffffff ;  /* 0xffffffff15077836 */ /* 0x004fe20000000000 */
[----:B-1----:R-:W-:Y:S01]  /*8c90*/  SHF.R.U64 R5, R4, R26, R5 ;  /* 0x0000001a04057219 */ /* 0x002fe20000001205 */
[----:B------:R-:W-:Y:S01]  /*8ca0*/  IMAD.MOV R14, RZ, RZ, -R14 ;  /* 0x000000ffff0e7224 */ /* 0x000fe200078e0a0e */
[----:B------:R-:W-:Y:S01]  /*8cb0*/  LOP3.LUT R4, R13, R28, RZ, 0xc0, !PT ;  /* 0x0000001c0d047212 */ /* 0x000fe200078ec0ff */
[----:B------:R-:W-:Y:S01]  /*8cc0*/  IMAD.MOV.U32 R8, RZ, RZ, R12 ;  /* 0x000000ffff087224 */ /* 0x000fe200078e000c */
[----:B------:R-:W-:Y:S01]  /*8cd0*/  LOP3.LUT R10, R10, R7, RZ, 0xc0, !PT ;  /* 0x000000070a0a7212 */ /* 0x000fe200078ec0ff */
[----:B------:R-:W-:Y:S02]  /*8ce0*/  IMAD.MOV R6, RZ, RZ, -R5 ;  /* 0x000000ffff067224 */ /* 0x000fe400078e0a05 */
[----:B------:R-:W-:-:S04]  /*8cf0*/  IMAD R4, R22, R5, R4 ;  /* 0x0000000516047224 */ /* 0x000fc800078e0204 */
[----:B------:R-:W-:Y:S02]  /*8d00*/  @P0 IMAD R23, R20, R14, R3 ;  /* 0x0000000e14170224 */ /* 0x000fe400078e0203 */
[----:B0-----:R-:W-:Y:S02]  /*8d10*/  IMAD R3, R6, R27, R15 ;  /* 0x0000001b06037224 */ /* 0x001fe400078e020f */
[----:B------:R-:W-:Y:S02]  /*8d20*/  IMAD R7, R4, R29, R23 ;  /* 0x0000001d04077224 */ /* 0x000fe400078e0217 */
[----:B------:R-:W-:Y:S02]  /*8d30*/  IMAD R4, R3, R21, R10 ;  /* 0x0000001503047224 */ /* 0x000fe400078e020a */
[----:B------:R-:W-:-:S03]  /*8d40*/  IMAD.MOV.U32 R6, RZ, RZ, 0x1 ;  /* 0x00000001ff067424 */ /* 0x000fc600078e00ff */
[----:B------:R-:W-:Y:S02]  /*8d50*/  SEL R9, R4, R7, !P0 ;  /* 0x0000000704097207 */ /* 0x000fe40004000000 */
[----:B------:R-:W-:-:S07]  /*8d60*/  SEL R7, R7, R4, !P0 ;  /* 0x0000000407077207 */ /* 0x000fce0004000000 */
.L_x_291:
[----:B------:R-:W-:-:S08]  /*8d70*/  NOP ;  /* 0x0000000000007918 */ /* 0x000fd00000000000 */
[----:B------:R-:W0:-:S00]  /*8d80*/  USETMAXREG.DEALLOC.CTAPOOL 0x28 ;  /* 0x00000028000079c8 */ /* 0x000e0000080e0500 */
[----:B0-----:R-:W-:-:S13]  /*8d90*/  ISETP.NE.AND P0, PT, R0, RZ, PT ;  /* 0x000000ff0000720c */ /* 0x001fda0003f05270 */
[----:B------:R-:W-:Y:S05]  /*8da0*/  @P0 EXIT ;  /* 0x000000000000094d */ /* 0x000fea0003800000 */
[----:B------:R-:W-:Y:S01]  /*8db0*/  LOP3.LUT P0, RZ, R6, 0xff, RZ, 0xc0, !PT ;  /* 0x000000ff06ff7812 */ /* 0x000fe2000780c0ff */
[----:B------:R-:W-:Y:S02]  /*8dc0*/  IMAD.MOV.U32 R0, RZ, RZ, 0x1 ;  /* 0x00000001ff007424 */ /* 0x000fe400078e00ff */
[----:B------:R-:W-:-:S10]  /*8dd0*/  IMAD.MOV.U32 R12, RZ, RZ, RZ ;  /* 0x000000ffff0c7224 */ /* 0x000fd400078e00ff */
[----:B------:R-:W-:Y:S05]  /*8de0*/  @!P0 BRA `(.L_x_294) ;  /* 0x0000000c00308947 */ /* 0x000fea0003800000 */
[----:B------:R-:W0:Y:S01]  /*8df0*/  LDC R0, c[0x0][0x28c] ;  /* 0x0000a300ff007b82 */ /* 0x000e220000000800 */
[----:B------:R-:W-:Y:S01]  /*8e00*/  ULDC UR5, c[0x0][0x600] ;  /* 0x0001800000057ab9 */ /* 0x000fe20000000800 */
[----:B------:R-:W-:Y:S01]  /*8e10*/  ULDC UR4, c[0x0][0xc] ;  /* 0x0000030000047ab9 */ /* 0x000fe20000000800 */
[----:B------:R-:W-:Y:S01]  /*8e20*/  UIADD3 UR16, UR5, -0x1, URZ ;  /* 0xffffffff05107890 */ /* 0x000fe2000fffe03f */
[C---:B------:R-:W-:Y:S01]  /*8e30*/  LOP3.LUT P2, RZ, R18.reuse, 0x7f, RZ, 0xc0, !PT ;  /* 0x0000007f12ff7812 */ /* 0x040fe2000784c0ff */
[----:B------:R-:W-:Y:S01]  /*8e40*/  ULDC UR6, c[0x0][0x658] ;  /* 0x0001960000067ab9 */ /* 0x000fe20000000800 */
[----:B------:R-:W-:Y:S01]  /*8e50*/  ULDC UR5, c[0x0][0x10] ;  /* 0x0000040000057ab9 */ /* 0x000fe20000000800 */
[----:B------:R-:W-:Y:S01]  /*8e60*/  UMOV UR7, 0xffffffff ;  /* 0xffffffff00077882 */ /* 0x000fe20000000000 */
[----:B------:R-:W-:Y:S01]  /*8e70*/  UMOV UR8, 0x1 ;  /* 0x0000000100087882 */ /* 0x000fe20000000000 */
[----:B------:R-:W-:Y:S01]  /*8e80*/  UIMAD.WIDE.U32 UR4, UR4, UR5, URZ ;  /* 0x00000005040472a5 */ /* 0x000fe2000f8e003f */
[----:B------:R-:W-:Y:S01]  /*8e90*/  LOP3.LUT P0, RZ, R18, 0x1f, RZ, 0xc0, !PT ;  /* 0x0000001f12ff7812 */ /* 0x000fe2000780c0ff */
[----:B------:R-:W-:Y:S01]  /*8ea0*/  USHF.L.U32 UR7, UR7, UR6, URZ ;  /* 0x0000000607077299 */ /* 0x000fe2000800063f */
[----:B------:R-:W-:Y:S01]  /*8eb0*/  BSSY B0, `(.L_x_294) ;  /* 0x00000bf000007945 */ /* 0x000fe20003800000 */
[----:B------:R-:W-:Y:S01]  /*8ec0*/  USHF.L.U32 UR18, UR8, UR6, URZ ;  /* 0x0000000608127299 */ /* 0x000fe2000800063f */
[----:B------:R-:W-:Y:S01]  /*8ed0*/  IMAD.MOV.U32 R13, RZ, RZ, 0x1 ;  /* 0x00000001ff0d7424 */ /* 0x000fe200078e00ff */
[----:B------:R-:W-:Y:S01]  /*8ee0*/  LOP3.LUT R11, R19, 0x2, RZ, 0xfc, !PT ;  /* 0x00000002130b7812 */ /* 0x000fe200078efcff */
[----:B------:R-:W-:Y:S01]  /*8ef0*/  ULDC UR6, c[0x0][0x14] ;  /* 0x0000050000067ab9 */ /* 0x000fe20000000800 */
[----:B------:R-:W-:Y:S01]  /*8f00*/  PLOP3.LUT P0, PT, P0, P2, PT, 0x8a, 0x0 ;  /* 0x000000000000781c */ /* 0x000fe20000705172 */
[----:B------:R-:W-:Y:S01]  /*8f10*/  UIMAD.WIDE.U32 UR20, UR4, UR6, URZ ;  /* 0x00000006041472a5 */ /* 0x000fe2000f8e003f */
[----:B------:R-:W-:Y:S01]  /*8f20*/  IMAD.MOV.U32 R12, RZ, RZ, RZ ;  /* 0x000000ffff0c7224 */ /* 0x000fe200078e00ff */
[----:B------:R-:W-:-:S02]  /*8f30*/  UIMAD UR13, UR5, UR6, URZ ;  /* 0x00000006050d72a4 */ /* 0x000fc4000f8e023f */
[----:B------:R-:W-:Y:S01]  /*8f40*/  ULOP3.LUT UR17, URZ, UR7, URZ, 0x33, !UPT ;  /* 0x000000073f117292 */ /* 0x000fe2000f8e333f */
[----:B0-----:R-:W-:Y:S01]  /*8f50*/  VIADD R0, R0, 0x3f ;  /* 0x0000003f00007836 */ /* 0x001fe20000000000 */
[----:B------:R-:W-:Y:S01]  /*8f60*/  UIADD3 UR13, UR21, UR13, URZ ;  /* 0x0000000d150d7290 */ /* 0x000fe2000fffe03f */
[----:B------:R-:W-:-:S03]  /*8f70*/  ULDC.64 UR22, c[0x0][0x198] ;  /* 0x0000660000167ab9 */ /* 0x000fc60000000a00 */
[----:B------:R-:W-:-:S04]  /*8f80*/  SHF.R.S32.HI R3, RZ, 0x1f, R0 ;  /* 0x0000001fff037819 */ /* 0x000fc80000011400 */
[----:B------:R-:W-:Y:S01]  /*8f90*/  LEA.HI R3, R3, R0, RZ, 0x6 ;  /* 0x0000000003037211 */ /* 0x000fe200078f30ff */
[----:B------:R-:W-:-:S03]  /*8fa0*/  IMAD.MOV.U32 R0, RZ, RZ, 0x1 ;  /* 0x00000001ff007424 */ /* 0x000fc600078e00ff */
[----:B------:R-:W-:-:S05]  /*8fb0*/  SHF.R.S32.HI R3, RZ, 0x6, R3 ;  /* 0x00000006ff037819 */ /* 0x000fca0000011403 */
[----:B------:R-:W-:-:S07]  /*8fc0*/  VIADD R10, R3, 0x1 ;  /* 0x00000001030a7836 */ /* 0x000fce0000000000 */
.L_x_306:
[----:B------:R-:W-:-:S03]  /*8fd0*/  UMOV UR4, 0xffffffff ;  /* 0xffffffff00047882 */ /* 0x000fc60000000000 */
[----:B------:R-:W-:Y:S05]  /*8fe0*/  BRA.DIV UR4, `(.L_x_295) ;  /* 0x0000000e04bc7947 */ /* 0x000fea000b800000 */
[----:B------:R-:W-:-:S13]  /*8ff0*/  ELECT P6, URZ, PT ;  /* 0x00000000003f782f */ /* 0x000fda00038c0000 */
.L_x_318:
[----:B------:R-:W0:Y:S01]  /*9000*/  LDC R4, c[0x0][0x28c] ;  /* 0x0000a300ff047b82 */ /* 0x000e220000000800 */
[----:B------:R-:W-:Y:S01]  /*9010*/  BSSY B1, `(.L_x_296) ;  /* 0x0000037000017945 */ /* 0x000fe20003800000 */
[----:B0-----:R-:W-:-:S13]  /*9020*/  ISETP.LT.OR P6, PT, R4, 0x1, !P6 ;  /* 0x000000010400780c */ /* 0x001fda00077c1670 */
[----:B------:R-:W-:Y:S05]  /*9030*/  @P6 BRA `(.L_x_297) ;  /* 0x0000000000d06947 */ /* 0x000fea0003800000 */
[----:B------:R-:W-:Y:S02]  /*9040*/  IMAD.SHL.U32 R15, R9, 0x80, RZ ;  /* 0x00000080090f7824 */ /* 0x000fe400078e00ff */
[----:B------:R-:W-:Y:S02]  /*9050*/  IMAD.SHL.U32 R18, R7, 0x100, RZ ;  /* 0x0000010007127824 */ /* 0x000fe400078e00ff */
[----:B------:R-:W-:Y:S02]  /*9060*/  IMAD.MOV.U32 R20, RZ, RZ, RZ ;  /* 0x000000ffff147224 */ /* 0x000fe400078e00ff */
[----:B------:R-:W-:Y:S02]  /*9070*/  IMAD.MOV.U32 R4, RZ, RZ, R10 ;  /* 0x000000ffff047224 */ /* 0x000fe400078e000a */
[----:B------:R-:W-:Y:S02]  /*9080*/  IMAD.MOV.U32 R5, RZ, RZ, R0 ;  /* 0x000000ffff057224 */ /* 0x000fe400078e0000 */
[----:B------:R-:W-:-:S07]  /*9090*/  IMAD.MOV.U32 R6, RZ, RZ, R12 ;  /* 0x000000ffff067224 */ /* 0x000fce00078e000c */
.L_x_301:
[----:B------:R-:W0:Y:S01]  /*90a0*/  S2R R14, SR_CgaCtaId ;  /* 0x00000000000e7919 */ /* 0x000e220000008800 */
[----:B------:R-:W-:Y:S01]  /*90b0*/  MOV R7, 0x400 ;  /* 0x0000040000077802 */ /* 0x000fe20000000f00 */
[----:B------:R-:W1:Y:S03]  /*90c0*/  @!P2 LDC R9, c[0x0][0x500] ;  /* 0x00014000ff09ab82 */ /* 0x000e660000000800 */
[----:B0-----:R-:W-:Y:S02]  /*90d0*/  LEA R21, R14, R7, 0x18 ;  /* 0x000000070e157211 */ /* 0x001fe400078ec0ff */
[----:B------:R-:W-:-:S03]  /*90e0*/  SHF.L.U32 R7, R5, 0x1f, RZ ;  /* 0x0000001f05077819 */ /* 0x000fc600000006ff */
[----:B------:R-:W-:-:S04]  /*90f0*/  IMAD R14, R6, 0x8, R21 ;  /* 0x00000008060e7824 */ /* 0x000fc800078e0215 */
[----:B------:R-:W0:Y:S02]  /*9100*/  SYNCS.PHASECHK.TRANS64.TRYWAIT P1, [R14+URZ+0x28], R7 ;  /* 0x000028070e0075a7 */ /* 0x000e24000802017f */
[----:B01----:R-:W-:Y:S05]  /*9110*/  @!P1 BRA `(.L_x_298) ;  /* 0x0000000c00909947 */ /* 0x003fea0003800000 */
.L_x_319:
[----:B0-----:R-:W-:Y:S01]  /*9120*/  PRMT R7, R11, 0x9910, RZ ;  /* 0x000099100b077816 */ /* 0x001fe200000000ff */
[----:B------:R0:W-:Y:S03]  /*9130*/  @!P2 SYNCS.ARRIVE.TRANS64 RZ, [R14+URZ], R9 ;  /* 0x000000090effa9a7 */ /* 0x0001e6000800003f */
[----:B------:R-:W-:-:S13]  /*9140*/  ISETP.NE.AND P1, PT, R7, 0x2, PT ;  /* 0x000000020700780c */ /* 0x000fda0003f25270 */
[----:B0-----:R-:W-:Y:S05]  /*9150*/  @P1 BRA `(.L_x_299) ;  /* 0x0000000000041947 */ /* 0x001fea0003800000 */
[----:B------:R-:W-:Y:S01]  /*9160*/  BPT.TRAP 0x1 ;  /* 0x000000040000795c */ /* 0x000fe20000300000 */
.L_x_299:
[----:B------:R-:W-:Y:S05]  /*9170*/  @P0 BRA `(.L_x_300) ;  /* 0x0000000000040947 */ /* 0x000fea0003800000 */
[----:B------:R-:W-:Y:S01]  /*9180*/  BPT.TRAP 0x1 ;  /* 0x000000040000795c */ /* 0x000fe20000300000 */
.L_x_300:
[--C-:B------:R-:W-:Y:S01]  /*9190*/  IMAD R7, R6, 0x4000, R21.reuse ;  /* 0x0000400006077824 */ /* 0x100fe200078e0215 */
[----:B------:R-:W-:Y:S01]  /*91a0*/  R2UR UR9, R14 ;  /* 0x000000000e0972ca */ /* 0x000fe200000e0000 */
[----:B------:R-:W-:Y:S01]  /*91b0*/  IMAD R21, R6, 0x2000, R21 ;  /* 0x0000200006157824 */ /* 0x000fe200078e0215 */
[----:B------:R-:W-:Y:S01]  /*91c0*/  UIADD3 UR4, UP0, UR22, 0xf0, URZ ;  /* 0x000000f016047890 */ /* 0x000fe2000ff1e03f */
[----:B------:R-:W-:Y:S01]  /*91d0*/  VIADD R4, R4, 0xffffffff ;  /* 0xffffffff04047836 */ /* 0x000fe20000000000 */
[----:B------:R-:W-:Y:S01]  /*91e0*/  R2UR UR5, R7 ;  /* 0x00000000070572ca */ /* 0x000fe200000e0000 */
[----:B------:R-:W-:Y:S01]  /*91f0*/  UIADD3 UR24, UP1, UR22, 0x1f0, URZ ;  /* 0x000001f016187890 */ /* 0x000fe2000ff3e03f */
[----:B------:R-:W-:Y:S01]  /*9200*/  R2UR UR8, R21 ;  /* 0x00000000150872ca */ /* 0x000fe200000e0000 */
[----:B------:R-:W-:Y:S01]  /*9210*/  VIADD R6, R6, 0x1 ;  /* 0x0000000106067836 */ /* 0x000fe20000000000 */
[----:B------:R-:W-:Y:S01]  /*9220*/  R2UR UR11, R18 ;  /* 0x00000000120b72ca */ /* 0x000fe200000e0000 */
[----:B------:R-:W-:Y:S01]  /*9230*/  UIADD3.X UR25, URZ, UR23, URZ, UP1, !UPT ;  /* 0x000000173f197290 */ /* 0x000fe20008ffe43f */
[----:B------:R-:W-:Y:S01]  /*9240*/  R2UR UR10, R20 ;  /* 0x00000000140a72ca */ /* 0x000fe200000e0000 */
[----:B------:R-:W-:Y:S01]  /*9250*/  UMOV UR6, 0x0 ;  /* 0x0000000000067882 */ /* 0x000fe20000000000 */
[----:B------:R-:W-:Y:S01]  /*9260*/  R2UR UR12, R8 ;  /* 0x00000000080c72ca */ /* 0x000fe200000e0000 */
[----:B------:R-:W-:Y:S01]  /*9270*/  UMOV UR7, 0x10000000 ;  /* 0x1000000000077882 */ /* 0x000fe20000000000 */
[----:B------:R-:W-:Y:S01]  /*9280*/  R2UR UR19, R15 ;  /* 0x000000000f1372ca */ /* 0x000fe200000e0000 */
[----:B------:R-:W-:Y:S01]  /*9290*/  VIADD R20, R20, 0x40 ;  /* 0x0000004014147836 */ /* 0x000fe20000000000 */
[----:B------:R-:W-:Y:S01]  /*92a0*/  ISETP.GT.AND P3, PT, R4, 0x1, PT ;  /* 0x000000010400780c */ /* 0x000fe20003f64270 */
[----:B------:R-:W-:Y:S01]  /*92b0*/  UIADD3 UR14, UR5, 0x100, URZ ;  /* 0x00000100050e7890 */ /* 0x000fe2000fffe03f */
[----:B------:R-:W-:Y:S01]  /*92c0*/  ISETP.NE.AND P1, PT, R6, 0x5, PT ;  /* 0x000000050600780c */ /* 0x000fe20003f25270 */
[----:B------:R-:W-:-:S02]  /*92d0*/  UIADD3.X UR5, URZ, UR23, URZ, UP0, !UPT ;  /* 0x000000173f057290 */ /* 0x000fc400087fe43f */
[----:B------:R-:W-:Y:S01]  /*92e0*/  UIADD3 UR15, UR8, 0x14100, URZ ;  /* 0x00014100080f7890 */ /* 0x000fe2000fffe03f */
[----:B------:R-:W-:Y:S02]  /*92f0*/  SEL R14, RZ, 0x1, P1 ;  /* 0x00000001ff0e7807 */ /* 0x000fe40000800000 */
[----:B------:R-:W-:Y:S01]  /*9300*/  UMOV UR8, UR14 ;  /* 0x0000000e00087c82 */ /* 0x000fe20008000000 */
[----:B------:R-:W-:Y:S02]  /*9310*/  SEL R6, R6, RZ, P1 ;  /* 0x000000ff06067207 */ /* 0x000fe40000800000 */
[----:B------:R-:W-:Y:S01]  /*9320*/  LOP3.LUT R5, R5, R14, RZ, 0x3c, !PT ;  /* 0x0000000e05057212 */ /* 0x000fe200078e3cff */
[----:B------:R0:W-:Y:S02]  /*9330*/  UTMALDG.3D [UR8], [UR4], desc[UR6] ;  /* 0x00000608040075b4 */ /* 0x0001e40008011000 */
[----:B0-----:R-:W-:Y:S01]  /*9340*/  UMOV UR8, UR15 ;  /* 0x0000000f00087c82 */ /* 0x001fe20008000000 */
[----:B------:R-:W-:-:S02]  /*9350*/  UMOV UR11, UR19 ;  /* 0x00000013000b7c82 */ /* 0x000fc40008000000 */
[----:B------:R0:W-:Y:S02]  /*9360*/  UTMALDG.3D [UR8], [UR24], desc[UR6] ;  /* 0x00000608180075b4 */ /* 0x0001e40008011000 */
[----:B0-----:R-:W-:Y:S05]  /*9370*/  @P3 BRA `(.L_x_301) ;  /* 0xfffffffc00483947 */ /* 0x001fea000383ffff */
.L_x_297:
[----:B------:R-:W-:Y:S05]  /*9380*/  BSYNC B1 ;  /* 0x0000000000017941 */ /* 0x000fea0003800000 */
.L_x_296:
[----:B------:R-:W-:Y:S01]  /*9390*/  LOP3.LUT P3, RZ, R13, 0xff, RZ, 0xc0, !PT ;  /* 0x000000ff0dff7812 */ /* 0x000fe2000786c0ff */
[----:B------:R-:W-:Y:S01]  /*93a0*/  IMAD.IADD R12, R3, 0x1, R12 ;  /* 0x00000001030c7824 */ /* 0x000fe200078e020c */
[----:B------:R-:W-:Y:S01]  /*93b0*/  IADD3 R16, P4, R16, UR20, RZ ;  /* 0x0000001410107c10 */ /* 0x000fe2000ff9e0ff */
[----:B------:R-:W-:Y:S01]  /*93c0*/  ULDC.64 UR4, c[0x0][0x650] ;  /* 0x0001940000047ab9 */ /* 0x000fe20000000a00 */
[----:B------:R-:W-:Y:S01]  /*93d0*/  BSSY B1, `(.L_x_302) ;  /* 0x000006a000017945 */ /* 0x000fe20003800000 */
[----:B------:R-:W-:Y:S01]  /*93e0*/  IMAD.MOV.U32 R9, RZ, RZ, -0x1 ;  /* 0xffffffffff097424 */ /* 0x000fe200078e00ff */
[----:B------:R-:W-:Y:S01]  /*93f0*/  ISETP.GT.U32.AND P1, PT, R12, 0x4, PT ;  /* 0x000000040c00780c */ /* 0x000fe20003f24070 */
[----:B------:R-:W-:Y:S01]  /*9400*/  IMAD.MOV.U32 R8, RZ, RZ, -0x1 ;  /* 0xffffffffff087424 */ /* 0x000fe200078e00ff */
[----:B------:R-:W-:Y:S02]  /*9410*/  IADD3.X R17, R17, UR13, RZ, P4, !PT ;  /* 0x0000000d11117c10 */ /* 0x000fe4000a7fe4ff */
[----:B------:R-:W-:-:S02]  /*9420*/  ISETP.LT.U32.AND P1, PT, R3, 0x5, P1 ;  /* 0x000000050300780c */ /* 0x000fc40000f21070 */
[----:B------:R-:W-:Y:S01]  /*9430*/  PRMT R13, RZ, 0x7610, R13 ;  /* 0x00007610ff0d7816 */ /* 0x000fe2000000000d */
[----:B------:R-:W0:Y:S01]  /*9440*/  @P3 S2R R5, SR_CgaCtaId ;  /* 0x0000000000053919 */ /* 0x000e220000008800 */
[----:B------:R-:W-:-:S04]  /*9450*/  @P3 MOV R4, 0x400 ;  /* 0x0000040000043802 */ /* 0x000fc80000000f00 */
[----:B0-----:R-:W-:Y:S01]  /*9460*/  @P3 LEA R6, R5, R4, 0x18 ;  /* 0x0000000405063211 */ /* 0x001fe200078ec0ff */
[----:B------:R-:W-:-:S03]  /*9470*/  IMAD.WIDE.U32 R4, R12, -0x33333333, RZ ;  /* 0xcccccccd0c047825 */ /* 0x000fc600078e00ff */
[----:B------:R0:W-:Y:S01]  /*9480*/  @P3 SYNCS.ARRIVE.TRANS64.A1T0 RZ, [R6+URZ+0x68], RZ ;  /* 0x000068ff06ff39a7 */ /* 0x0001e2000810003f */
[----:B------:R-:W-:Y:S02]  /*9490*/  ISETP.GE.U32.AND P3, PT, R3, 0x5, PT ;  /* 0x000000050300780c */ /* 0x000fe40003f66070 */
[----:B------:R-:W-:Y:S02]  /*94a0*/  SHF.R.U32.HI R7, RZ, 0x2, R5 ;  /* 0x00000002ff077819 */ /* 0x000fe40000011605 */
[----:B------:R-:W-:Y:S02]  /*94b0*/  SEL R5, RZ, 0x1, !P1 ;  /* 0x00000001ff057807 */ /* 0x000fe40004800000 */
[----:B------:R-:W-:Y:S01]  /*94c0*/  ISETP.GE.U32.AND P1, PT, R16, UR4, PT ;  /* 0x0000000410007c0c */ /* 0x000fe2000bf26070 */
[----:B------:R-:W-:Y:S01]  /*94d0*/  IMAD R12, R7, -0x5, R12 ;  /* 0xfffffffb070c7824 */ /* 0x000fe200078e020c */
[----:B------:R-:W-:Y:S02]  /*94e0*/  LOP3.LUT R0, R0, R5, RZ, 0x3c, !PT ;  /* 0x0000000500007212 */ /* 0x000fe400078e3cff */
[----:B------:R-:W-:-:S02]  /*94f0*/  ISETP.GE.U32.AND.EX P1, PT, R17, UR5, PT, P1 ;  /* 0x0000000511007c0c */ /* 0x000fc4000bf26110 */
[----:B------:R-:W-:Y:S02]  /*9500*/  PRMT R4, RZ, 0x7610, R4 ;  /* 0x00007610ff047816 */ /* 0x000fe40000000004 */
[----:B------:R-:W-:Y:S01]  /*9510*/  @P3 LOP3.LUT R0, R0, 0x1, R7, 0x78, !PT ;  /* 0x0000000100003812 */ /* 0x000fe200078e7807 */
[----:B------:R-:W-:-:S08]  /*9520*/  IMAD.MOV.U32 R7, RZ, RZ, -0x1 ;  /* 0xffffffffff077424 */ /* 0x000fd000078e00ff */
[----:B0-----:R-:W-:Y:S05]  /*9530*/  @P1 BRA `(.L_x_303) ;  /* 0x00000004004c1947 */ /* 0x001fea0003800000 */
[----:B------:R-:W-:Y:S01]  /*9540*/  ULDC.64 UR4, c[0x0][0x628] ;  /* 0x00018a0000047ab9 */ /* 0x000fe20000000a00 */
[----:B------:R-:W0:Y:S01]  /*9550*/  S2R R15, SR_CTAID.X ;  /* 0x00000000000f7919 */ /* 0x000e220000002500 */
[----:B------:R-:W-:Y:S01]  /*9560*/  ISETP.NE.U32.AND P1, PT, RZ, UR4, PT ;  /* 0x00000004ff007c0c */ /* 0x000fe2000bf25070 */
[----:B------:R-:W-:Y:S01]  /*9570*/  ULDC UR7, c[0x0][0x630] ;  /* 0x00018c0000077ab9 */ /* 0x000fe20000000800 */
[----:B------:R-:W-:Y:S01]  /*9580*/  IMAD.MOV.U32 R4, RZ, RZ, R16 ;  /* 0x000000ffff047224 */ /* 0x000fe200078e0010 */
[----:B------:R-:W1:Y:S01]  /*9590*/  S2R R14, SR_CTAID.Y ;  /* 0x00000000000e7919 */ /* 0x000e620000002600 */
[----:B------:R-:W-:Y:S01]  /*95a0*/  ISETP.NE.AND.EX P1, PT, RZ, UR5, PT, P1 ;  /* 0x00000005ff007c0c */ /* 0x000fe2000bf25310 */
[----:B------:R-:W-:-:S12]  /*95b0*/  IMAD.MOV.U32 R5, RZ, RZ, R17 ;  /* 0x000000ffff057224 */ /* 0x000fd800078e0011 */
[----:B------:R-:W-:Y:S05]  /*95c0*/  @!P1 BRA `(.L_x_304) ;  /* 0x0000000000289947 */ /* 0x000fea0003800000 */
[----:B------:R-:W-:Y:S02]  /*95d0*/  ULDC UR6, c[0x0][0x634] ;  /* 0x00018d0000067ab9 */ /* 0x000fe40000000800 */
[----:B------:R-:W-:-:S05]  /*95e0*/  IADD3 R9, P1, R16, UR6, RZ ;  /* 0x0000000610097c10 */ /* 0x000fca000ff3e0ff */
[----:B------:R-:W-:-:S04]  /*95f0*/  IMAD.X R21, RZ, RZ, R17, P1 ;  /* 0x000000ffff157224 */ /* 0x000fc800008e0611 */
[----:B------:R-:W-:-:S04]  /*9600*/  IMAD.WIDE.U32 R6, R21, UR4, RZ ;  /* 0x0000000415067c25 */ /* 0x000fc8000f8e00ff */
[----:B------:R-:W-:-:S04]  /*9610*/  IMAD.WIDE.U32 R6, P1, R9, UR5, R6 ;  /* 0x0000000509067c25 */ /* 0x000fc8000f820006 */
[----:B------:R-:W-:-:S04]  /*9620*/  IMAD.WIDE.U32 R8, R9, UR4, RZ ;  /* 0x0000000409087c25 */ /* 0x000fc8000f8e00ff */
[----:B------:R-:W-:Y:S01]  /*9630*/  IMAD.X R5, RZ, RZ, RZ, P1 ;  /* 0x000000ffff057224 */ /* 0x000fe200008e06ff */
[----:B------:R-:W-:Y:S01]  /*9640*/  IADD3 RZ, P1, R9, R6, RZ ;  /* 0x0000000609ff7210 */ /* 0x000fe20007f3e0ff */
[----:B------:R-:W-:-:S04]  /*9650*/  IMAD.MOV.U32 R4, RZ, RZ, R7 ;  /* 0x000000ffff047224 */ /* 0x000fc800078e0007 */
[----:B------:R-:W-:-:S08]  /*9660*/  IMAD.WIDE.U32.X R4, R21, UR5, R4, P1 ;  /* 0x0000000515047c25 */ /* 0x000fd000088e0404 */
.L_x_304:
[--C-:B------:R-:W-:Y:S01]  /*9670*/  SHF.R.U64 R8, R4, UR7, R5.reuse ;  /* 0x0000000704087c19 */ /* 0x100fe20008001205 */
[----:B------:R-:W-:Y:S01]  /*9680*/  ULDC.64 UR4, c[0x0][0x620] ;  /* 0x0001880000047ab9 */ /* 0x000fe20000000a00 */
[----:B------:R-:W-:Y:S01]  /*9690*/  SHF.R.U32.HI R4, RZ, UR7, R5 ;  /* 0x00000007ff047c19 */ /* 0x000fe20008011605 */
[----:B------:R-:W2:Y:S01]  /*96a0*/  LDC R24, c[0x0][0x144] ;  /* 0x00005100ff187b82 */ /* 0x000ea20000000800 */
[----:B------:R-:W-:Y:S01]  /*96b0*/  IADD3 R7, P1, RZ, -R8, RZ ;  /* 0x80000008ff077210 */ /* 0x000fe20007f3e0ff */
[----:B------:R-:W-:Y:S01]  /*96c0*/  ULDC.64 UR8, c[0x0][0x640] ;  /* 0x0001900000087ab9 */ /* 0x000fe20000000a00 */
[----:B0-----:R-:W-:Y:S01]  /*96d0*/  I2FP.F32.U32 R9, R15 ;  /* 0x0000000f00097245 */ /* 0x001fe20000201000 */
[----:B------:R-:W-:Y:S02]  /*96e0*/  ULDC UR6, c[0x0][0x608] ;  /* 0x0001820000067ab9 */ /* 0x000fe40000000800 */
[----:B------:R-:W-:Y:S01]  /*96f0*/  IMAD.X R4, RZ, RZ, ~R4, P1 ;  /* 0x000000ffff047224 */ /* 0x000fe200008e0e04 */
[----:B------:R-:W-:Y:S01]  /*9700*/  ISETP.NE.U32.AND P1, PT, RZ, UR8, PT ;  /* 0x00000008ff007c0c */ /* 0x000fe2000bf25070 */
[----:B------:R-:W0:Y:S02]  /*9710*/  LDC R21, c[0x0][0x148] ;  /* 0x00005200ff157b82 */ /* 0x000e240000000800 */
[----:B------:R-:W-:Y:S01]  /*9720*/  IMAD R6, R4, UR4, RZ ;  /* 0x0000000404067c24 */ /* 0x000fe2000f8e02ff */
[----:B------:R-:W-:Y:S01]  /*9730*/  ISETP.NE.AND.EX P1, PT, RZ, UR9, PT, P1 ;  /* 0x00000009ff007c0c */ /* 0x000fe2000bf25310 */
[----:B------:R-:W-:Y:S01]  /*9740*/  IMAD.WIDE.U32 R4, R7, UR4, R16 ;  /* 0x0000000407047c25 */ /* 0x000fe2000f8e0010 */
[----:B------:R-:W-:-:S03]  /*9750*/  ULDC UR4, c[0x0][0x150] ;  /* 0x0000540000047ab9 */ /* 0x000fc60000000800 */
[----:B------:R-:W-:Y:S02]  /*9760*/  IMAD R7, R7, UR5, R6 ;  /* 0x0000000507077c24 */ /* 0x000fe4000f8e0206 */
[----:B------:R-:W-:Y:S01]  /*9770*/  FMUL R6, R9, UR4 ;  /* 0x0000000409067c20 */ /* 0x000fe20008400000 */
[----:B------:R-:W-:Y:S01]  /*9780*/  ULDC UR4, c[0x0][0x618] ;  /* 0x0001860000047ab9 */ /* 0x000fe20000000800 */
[----:B------:R-:W-:Y:S01]  /*9790*/  ULDC UR5, c[0x0][0x154] ;  /* 0x0000550000057ab9 */ /* 0x000fe20000000800 */
[----:B------:R-:W-:-:S03]  /*97a0*/  IMAD.IADD R5, R5, 0x1, R7 ;  /* 0x0000000105057824 */ /* 0x000fc600078e0207 */
[----:B------:R-:W3:Y:S02]  /*97b0*/  F2I.U32.TRUNC.NTZ R6, R6 ;  /* 0x0000000600067305 */ /* 0x000ee4000020f000 */
[----:B------:R-:W-:Y:S02]  /*97c0*/  SHF.R.U64 R9, R4, UR4, R5 ;  /* 0x0000000404097c19 */ /* 0x000fe40008001205 */
[----:B-1----:R-:W-:-:S05]  /*97d0*/  I2FP.F32.U32 R4, R14 ;  /* 0x0000000e00047245 */ /* 0x002fca0000201000 */
[----:B------:R-:W-:Y:S01]  /*97e0*/  FMUL R22, R4, UR5 ;  /* 0x0000000504167c20 */ /* 0x000fe20008400000 */
[----:B------:R-:W-:Y:S01]  /*97f0*/  SHF.R.U32.HI R4, RZ, UR4, R5 ;  /* 0x00000004ff047c19 */ /* 0x000fe20008011605 */
[----:B------:R-:W-:-:S03]  /*9800*/  ULDC UR4, c[0x0][0x658] ;  /* 0x0001960000047ab9 */ /* 0x000fc60000000800 */
[--C-:B------:R-:W-:Y:S01]  /*9810*/  SHF.R.U64 R20, R9, UR6, R4.reuse ;  /* 0x0000000609147c19 */ /* 0x100fe20008001204 */
[----:B------:R-:W1:Y:S01]  /*9820*/  F2I.U32.TRUNC.NTZ R22, R22 ;  /* 0x0000001600167305 */ /* 0x000e62000020f000 */
[----:B------:R-:W-:Y:S01]  /*9830*/  SHF.R.U32.HI R5, RZ, UR6, R4 ;  /* 0x00000006ff057c19 */ /* 0x000fe20008011604 */
[----:B---3--:R-:W-:-:S03]  /*9840*/  IMAD.MOV R6, RZ, RZ, -R6 ;  /* 0x000000ffff067224 */ /* 0x008fc600078e0a06 */
[----:B------:R-:W-:Y:S01]  /*9850*/  SHF.R.U64 R18, R20, UR4, R5 ;  /* 0x0000000414127c19 */ /* 0x000fe20008001205 */
[----:B--2---:R-:W-:Y:S01]  /*9860*/  IMAD R15, R24, R6, R15 ;  /* 0x00000006180f7224 */ /* 0x004fe200078e020f */
[----:B------:R-:W-:-:S03]  /*9870*/  SHF.R.U32.HI R23, RZ, UR4, R5 ;  /* 0x00000004ff177c19 */ /* 0x000fc60008011605 */
[----:B------:R-:W-:Y:S02]  /*9880*/  IMAD.MOV.U32 R4, RZ, RZ, R18 ;  /* 0x000000ffff047224 */ /* 0x000fe400078e0012 */
[----:B------:R-:W-:Y:S01]  /*9890*/  IMAD.MOV.U32 R5, RZ, RZ, R23 ;  /* 0x000000ffff057224 */ /* 0x000fe200078e0017 */
[----:B-1----:R-:W-:Y:S06]  /*98a0*/  @!P1 BRA `(.L_x_305) ;  /* 0x0000000000289947 */ /* 0x002fec0003800000 */
[----:B------:R-:W-:Y:S02]  /*98b0*/  ULDC UR4, c[0x0][0x64c] ;  /* 0x0001930000047ab9 */ /* 0x000fe40000000800 */
[----:B------:R-:W-:-:S05]  /*98c0*/  IADD3 R5, P1, R18, UR4, RZ ;  /* 0x0000000412057c10 */ /* 0x000fca000ff3e0ff */
[----:B------:R-:W-:-:S04]  /*98d0*/  IMAD.X R23, RZ, RZ, R23, P1 ;  /* 0x000000ffff177224 */ /* 0x000fc800008e0617 */
[----:B------:R-:W-:-:S04]  /*98e0*/  IMAD.WIDE.U32 R6, R23, UR8, RZ ;  /* 0x0000000817067c25 */ /* 0x000fc8000f8e00ff */
[----:B------:R-:W-:-:S04]  /*98f0*/  IMAD.WIDE.U32 R6, P1, R5, UR9, R6 ;  /* 0x0000000905067c25 */ /* 0x000fc8000f820006 */
[----:B------:R-:W-:-:S04]  /*9900*/  IMAD.WIDE.U32 R4, R5, UR8, RZ ;  /* 0x0000000805047c25 */ /* 0x000fc8000f8e00ff */
[----:B------:R-:W-:Y:S01]  /*9910*/  IMAD.MOV.U32 R4, RZ, RZ, R7 ;  /* 0x000000ffff047224 */ /* 0x000fe200078e0007 */
[----:B------:R-:W-:Y:S01]  /*9920*/  IADD3 RZ, P3, R5, R6, RZ ;  /* 0x0000000605ff7210 */ /* 0x000fe20007f7e0ff */
[----:B------:R-:W-:-:S04]  /*9930*/  IMAD.X R5, RZ, RZ, RZ, P1 ;  /* 0x000000ffff057224 */ /* 0x000fc800008e06ff */
[----:B------:R-:W-:-:S08]  /*9940*/  IMAD.WIDE.U32.X R4, R23, UR9, R4, P3 ;  /* 0x0000000917047c25 */ /* 0x000fd000098e0404 */
.L_x_305:
[----:B------:R-:W-:Y:S01]  /*9950*/  ISETP.NE.AND P1, PT, R2, 0x1, PT ;  /* 0x000000010200780c */ /* 0x000fe20003f25270 */
[----:B------:R-:W-:Y:S01]  /*9960*/  ULDC UR4, c[0x0][0x648] ;  /* 0x0001920000047ab9 */ /* 0x000fe20000000800 */
[----:B------:R-:W-:Y:S01]  /*9970*/  LOP3.LUT R20, R20, UR17, RZ, 0xc0, !PT ;  /* 0x0000001114147c12 */ /* 0x000fe2000f8ec0ff */
[----:B------:R-:W-:Y:S01]  /*9980*/  IMAD.MOV R22, RZ, RZ, -R22 ;  /* 0x000000ffff167224 */ /* 0x000fe200078e0a16 */
[----:B------:R-:W-:Y:S01]  /*9990*/  SHF.R.U64 R5, R4, UR4, R5 ;  /* 0x0000000404057c19 */ /* 0x000fe20008001205 */
[----:B------:R-:W-:Y:S01]  /*99a0*/  ULDC UR4, c[0x0][0x638] ;  /* 0x00018e0000047ab9 */ /* 0x000fe20000000800 */
[----:B------:R-:W-:Y:S01]  /*99b0*/  LOP3.LUT R9, R9, UR16, RZ, 0xc0, !PT ;  /* 0x0000001009097c12 */ /* 0x000fe2000f8ec0ff */
[----:B------:R-:W-:Y:S01]  /*99c0*/  ULDC UR5, c[0x0][0x610] ;  /* 0x0001840000057ab9 */ /* 0x000fe20000000800 */
[----:B------:R-:W-:Y:S02]  /*99d0*/  IMAD.MOV.U32 R4, RZ, RZ, 0x1 ;  /* 0x00000001ff047424 */ /* 0x000fe400078e00ff */
[----:B------:R-:W-:-:S02]  /*99e0*/  IMAD.MOV R7, RZ, RZ, -R5 ;  /* 0x000000ffff077224 */ /* 0x000fc400078e0a05 */
[----:B------:R-:W-:Y:S02]  /*99f0*/  IMAD R20, R5, UR18, R20 ;  /* 0x0000001205147c24 */ /* 0x000fe4000f8e0214 */
[----:B0-----:R-:W-:Y:S02]  /*9a00*/  @P1 IMAD R15, R21, R22, R14 ;  /* 0x00000016150f1224 */ /* 0x001fe400078e020e */
[----:B------:R-:W-:Y:S01]  /*9a10*/  IMAD R18, R7, UR4, R18 ;  /* 0x0000000407127c24 */ /* 0x000fe2000f8e0212 */
[----:B------:R-:W-:Y:S01]  /*9a20*/  ULDC UR4, c[0x0][0x600] ;  /* 0x0001800000047ab9 */ /* 0x000fe20000000800 */
[----:B------:R-:W-:Y:S02]  /*9a30*/  IMAD R15, R20, UR5, R15 ;  /* 0x00000005140f7c24 */ /* 0x000fe4000f8e020f */
[----:B------:R-:W-:-:S05]  /*9a40*/  IMAD R18, R18, UR4, R9 ;  /* 0x0000000412127c24 */ /* 0x000fca000f8e0209 */
[----:B------:R-:W-:Y:S02]  /*9a50*/  SEL R9, R18, R15, !P1 ;  /* 0x0000000f12097207 */ /* 0x000fe40004800000 */
[----:B------:R-:W-:-:S07]  /*9a60*/  SEL R7, R15, R18, !P1 ;  /* 0x000000120f077207 */ /* 0x000fce0004800000 */
.L_x_303:
[----:B------:R-:W-:Y:S05]  /*9a70*/  BSYNC B1 ;  /* 0x0000000000017941 */ /* 0x000fea0003800000 */
.L_x_302:
[----:B------:R-:W-:-:S13]  /*9a80*/  LOP3.LUT P1, RZ, R4, 0xff, RZ, 0xc0, !PT ;  /* 0x000000ff04ff7812 */ /* 0x000fda000782c0ff */
[----:B------:R-:W-:Y:S05]  /*9a90*/  @P1 BRA `(.L_x_306) ;  /* 0xfffffff4004c1947 */ /* 0x000fea000383ffff */
[----:B------:R-:W-:Y:S05]  /*9aa0*/  BSYNC B0 ;  /* 0x0000000000007941 */ /* 0x000fea0003800000 */
.L_x_294:
[----:B------:R-:W-:-:S03]  /*9ab0*/  UMOV UR4, 0xffffffff ;  /* 0xffffffff00047882 */ /* 0x000fc60000000000 */
[----:B------:R-:W-:Y:S05]  /*9ac0*/  BRA.DIV UR4, `(.L_x_307) ;  /* 0x0000000604387947 */ /* 0x000fea000b800000 */
[----:B------:R-:W-:-:S13]  /*9ad0*/  ELECT P6, URZ, PT ;  /* 0x00000000003f782f */ /* 0x000fda00038c0000 */
.L_x_322:
[----:B------:R-:W-:Y:S04]  /*9ae0*/  BSSY B0, `(.L_x_308) ;  /* 0x0000034000007945 */ /* 0x000fe80003800000 */
[----:B------:R-:W-:Y:S05]  /*9af0*/  @!P6 BRA `(.L_x_309) ;  /* 0x0000000000c8e947 */ /* 0x000fea0003800000 */
[----:B------:R-:W-:-:S04]  /*9b00*/  LOP3.LUT R19, R19, 0x2, RZ, 0xfc, !PT ;  /* 0x0000000213137812 */ /* 0x000fc800078efcff */
[----:B------:R-:W-:-:S13]  /*9b10*/  ISETP.NE.AND P0, PT, R19, 0x3, PT ;  /* 0x000000031300780c */ /* 0x000fda0003f05270 */
[----:B------:R-:W-:Y:S05]  /*9b20*/  @!P0 BRA `(.L_x_310) ;  /* 0x0000000000048947 */ /* 0x000fea0003800000 */
[----:B------:R-:W-:Y:S01]  /*9b30*/  BPT.TRAP 0x1 ;  /* 0x000000040000795c */ /* 0x000fe20000300000 */
.L_x_310:
[----:B------:R-:W0:Y:S01]  /*9b40*/  S2R R3, SR_CgaCtaId ;  /* 0x0000000000037919 */ /* 0x000e220000008800 */
[----:B------:R-:W-:-:S04]  /*9b50*/  MOV R2, 0x400 ;  /* 0x0000040000027802 */ /* 0x000fc80000000f00 */
[----:B0-----:R-:W-:Y:S02]  /*9b60*/  LEA R3, R3, R2, 0x18 ;  /* 0x0000000203037211 */ /* 0x001fe400078ec0ff */
[----:B------:R-:W-:-:S03]  /*9b70*/  SHF.L.U32 R2, R0, 0x1f, RZ ;  /* 0x0000001f00027819 */ /* 0x000fc600000006ff */
[----:B------:R-:W-:-:S04]  /*9b80*/  VIADD R3, R3, 0x28 ;  /* 0x0000002803037836 */ /* 0x000fc80000000000 */
[C---:B------:R-:W-:Y:S02]  /*9b90*/  IMAD R7, R12.reuse, 0x8, R3 ;  /* 0x000000080c077824 */ /* 0x040fe400078e0203 */
[----:B------:R-:W-:Y:S02]  /*9ba0*/  VIADD R12, R12, 0x1 ;  /* 0x000000010c0c7836 */ /* 0x000fe40000000000 */
[----:B------:R-:W0:Y:S03]  /*9bb0*/  SYNCS.PHASECHK.TRANS64.TRYWAIT P0, [R7+URZ], R2 ;  /* 0x00000002070075a7 */ /* 0x000e26000800017f */
[----:B------:R-:W-:-:S04]  /*9bc0*/  ISETP.NE.AND P1, PT, R12, 0x5, PT ;  /* 0x000000050c00780c */ /* 0x000fc80003f25270 */
[----:B------:R-:W-:Y:S02]  /*9bd0*/  SEL R5, RZ, 0x1, P1 ;  /* 0x00000001ff057807 */ /* 0x000fe40000800000 */
[----:B------:R-:W-:Y:S02]  /*9be0*/  SEL R12, R12, RZ, P1 ;  /* 0x000000ff0c0c7207 */ /* 0x000fe40000800000 */
[----:B------:R-:W-:-:S03]  /*9bf0*/  LOP3.LUT R5, R0, R5, RZ, 0x3c, !PT ;  /* 0x0000000500057212 */ /* 0x000fc600078e3cff */
[----:B------:R-:W-:Y:S01]  /*9c00*/  IMAD R9, R12, 0x8, R3 ;  /* 0x000000080c097824 */ /* 0x000fe200078e0203 */
[----:B------:R-:W-:Y:S01]  /*9c10*/  SHF.L.U32 R4, R5, 0x1f, RZ ;  /* 0x0000001f05047819 */ /* 0x000fe200000006ff */
[----:B0-----:R-:W-:Y:S06]  /*9c20*/  @!P0 BRA `(.L_x_311) ;  /* 0x0000000400008947 */ /* 0x001fec0003800000 */
.L_x_323:
[----:B------:R-:W1:Y:S01]  /*9c30*/  SYNCS.PHASECHK.TRANS64.TRYWAIT P0, [R9+URZ], R4 ;  /* 0x00000004090075a7 */ /* 0x000e62000800017f */
[----:B------:R-:W-:-:S05]  /*9c40*/  VIADD R0, R12, 0x1 ;  /* 0x000000010c007836 */ /* 0x000fca0000000000 */
[----:B------:R-:W-:-:S04]  /*9c50*/  ISETP.NE.AND P1, PT, R0, 0x5, PT ;  /* 0x000000050000780c */ /* 0x000fc80003f25270 */
[----:B0-----:R-:W-:Y:S02]  /*9c60*/  SEL R2, RZ, 0x1, P1 ;  /* 0x00000001ff027807 */ /* 0x001fe40000800000 */
[----:B------:R-:W-:Y:S02]  /*9c70*/  SEL R0, R0, RZ, P1 ;  /* 0x000000ff00007207 */ /* 0x000fe40000800000 */
[----:B------:R-:W-:-:S03]  /*9c80*/  LOP3.LUT R7, R5, R2, RZ, 0x3c, !PT ;  /* 0x0000000205077212 */ /* 0x000fc600078e3cff */
[----:B------:R-:W-:Y:S01]  /*9c90*/  IMAD R6, R0, 0x8, R3 ;  /* 0x0000000800067824 */ /* 0x000fe200078e0203 */
[----:B------:R-:W-:Y:S01]  /*9ca0*/  SHF.L.U32 R5, R7, 0x1f, RZ ;  /* 0x0000001f07057819 */ /* 0x000fe200000006ff */
[----:B-1----:R-:W-:Y:S06]  /*9cb0*/  @!P0 BRA `(.L_x_312) ;  /* 0x0000000000f08947 */ /* 0x002fec0003800000 */
.L_x_324:
[----:B------:R-:W1:Y:S01]  /*9cc0*/  SYNCS.PHASECHK.TRANS64.TRYWAIT P0, [R6+URZ], R5 ;  /* 0x00000005060075a7 */ /* 0x000e62000800017f */
[----:B------:R-:W-:-:S05]  /*9cd0*/  VIADD R0, R0, 0x1 ;  /* 0x0000000100007836 */ /* 0x000fca0000000000 */
[----:B------:R-:W-:-:S04]  /*9ce0*/  ISETP.NE.AND P1, PT, R0, 0x5, PT ;  /* 0x000000050000780c */ /* 0x000fc80003f25270 */
[----:B------:R-:W-:Y:S02]  /*9cf0*/  SEL R2, RZ, 0x1, P1 ;  /* 0x00000001ff027807 */ /* 0x000fe40000800000 */
[----:B------:R-:W-:Y:S02]  /*9d00*/  SEL R0, R0, RZ, P1 ;  /* 0x000000ff00007207 */ /* 0x000fe40000800000 */
[----:B------:R-:W-:-:S03]  /*9d10*/  LOP3.LUT R7, R7, R2, RZ, 0x3c, !PT ;  /* 0x0000000207077212 */ /* 0x000fc600078e3cff */
[----:B0-----:R-:W-:Y:S01]  /*9d20*/  IMAD R9, R0, 0x8, R3 ;  /* 0x0000000800097824 */ /* 0x001fe200078e0203 */
[----:B------:R-:W-:Y:S01]  /*9d30*/  SHF.L.U32 R4, R7, 0x1f, RZ ;  /* 0x0000001f07047819 */ /* 0x000fe200000006ff */
[----:B-1----:R-:W-:Y:S06]  /*9d40*/  @!P0 BRA `(.L_x_313) ;  /* 0x0000000000e08947 */ /* 0x002fec0003800000 */
.L_x_325:
[----:B------:R-:W1:Y:S01]  /*9d50*/  SYNCS.PHASECHK.TRANS64.TRYWAIT P0, [R9+URZ], R4 ;  /* 0x00000004090075a7 */ /* 0x000e62000800017f */
[----:B------:R-:W-:-:S05]  /*9d60*/  VIADD R0, R0, 0x1 ;  /* 0x0000000100007836 */ /* 0x000fca0000000000 */
[----:B------:R-:W-:-:S04]  /*9d70*/  ISETP.NE.AND P1, PT, R0, 0x5, PT ;  /* 0x000000050000780c */ /* 0x000fc80003f25270 */
[----:B------:R-:W-:Y:S02]  /*9d80*/  SEL R2, RZ, 0x1, P1 ;  /* 0x00000001ff027807 */ /* 0x000fe40000800000 */
[----:B------:R-:W-:Y:S02]  /*9d90*/  SEL R0, R0, RZ, P1 ;  /* 0x000000ff00007207 */ /* 0x000fe40000800000 */
[----:B------:R-:W-:Y:S01]  /*9da0*/  LOP3.LUT R2, R7, R2, RZ, 0x3c, !PT ;  /* 0x0000000207027212 */ /* 0x000fe200078e3cff */
[----:B-1----:R-:W-:Y:S06]  /*9db0*/  @!P0 BRA `(.L_x_314) ;  /* 0x0000000000d88947 */ /* 0x002fec0003800000 */
.L_x_326:
[----:B------:R-:W-:Y:S01]  /*9dc0*/  IMAD R3, R0, 0x8, R3 ;  /* 0x0000000800037824 */ /* 0x000fe200078e0203 */
[----:B------:R-:W-:-:S07]  /*9dd0*/  SHF.L.U32 R0, R2, 0x1f, RZ ;  /* 0x0000001f02007819 */ /* 0x000fce00000006ff */
.L_x_315:
[----:B--2---:R2:W3:Y:S02]  /*9de0*/  SYNCS.PHASECHK.TRANS64.TRYWAIT P0, [R3+URZ], R0 ;  /* 0x00000000030075a7 */ /* 0x0044e4000800017f */
[----:B---3--:R-:W-:Y:S05]  /*9df0*/  @!P0 NANOSLEEP.SYNCS 0x989680 ;  /* 0x009896800000895d */ /* 0x008fea0003900000 */
[----:B------:R-:W3:Y:S02]  /*9e00*/  @!P0 SYNCS.PHASECHK.TRANS64 P0, [R3+URZ], R0 ;  /* 0x00000000030085a7 */ /* 0x000ee4000800007f */
[----:B---3--:R-:W-:Y:S05]  /*9e10*/  @!P0 BRA `(.L_x_315) ;  /* 0xfffffffc00f08947 */ /* 0x008fea000383ffff */
.L_x_309:
[----:B------:R-:W-:Y:S05]  /*9e20*/  BSYNC B0 ;  /* 0x0000000000007941 */ /* 0x000fea0003800000 */
.L_x_308:
[----:B------:R-:W-:Y:S05]  /*9e30*/  EXIT ;  /* 0x000000000000794d */ /* 0x000fea0003800000 */
.L_x_17:
[----:B----4-:R4:W0:Y:S02]  /*9e40*/  SYNCS.PHASECHK.TRANS64.TRYWAIT P1, [R3+URZ], R0 ;  /* 0x00000000030075a7 */ /* 0x010824000802017f */
[----:B0-----:R-:W-:Y:S05]  /*9e50*/  @!P1 NANOSLEEP.SYNCS 0x989680 ;  /* 0x009896800000995d */ /* 0x001fea0003900000 */
[----:B------:R-:W0:Y:S02]  /*9e60*/  @!P1 SYNCS.PHASECHK.TRANS64 P1, [R3+URZ], R0 ;  /* 0x00000000030095a7 */ /* 0x000e24000802007f */
[----:B0-----:R-:W-:Y:S05]  /*9e70*/  @!P1 BRA `(.L_x_17) ;  /* 0xfffffffc00f09947 */ /* 0x001fea000383ffff */
[----:B------:R-:W-:Y:S05]  /*9e80*/  BRA `(.L_x_16) ;  /* 0xffffff7400007947 */ /* 0x000fea000383ffff */
.L_x_22:
[----:B-1----:R1:W3:Y:S02]  /*9e90*/  SYNCS.PHASECHK.TRANS64.TRYWAIT P1, [R5+URZ], R4 ;  /* 0x00000004050075a7 */ /* 0x0022e4000802017f */
[----:B---3--:R-:W-:Y:S05]  /*9ea0*/  @!P1 NANOSLEEP.SYNCS 0x989680 ;  /* 0x009896800000995d */ /* 0x008fea0003900000 */
[----:B------:R-:W3:Y:S02]  /*9eb0*/  @!P1 SYNCS.PHASECHK.TRANS64 P1, [R5+URZ], R4 ;  /* 0x00000004050095a7 */ /* 0x000ee4000802007f */
[----:B---3--:R-:W-:Y:S05]  /*9ec0*/  @!P1 BRA `(.L_x_22) ;  /* 0xfffffffc00f09947 */ /* 0x008fea000383ffff */
[----:B------:R-:W-:Y:S05]  /*9ed0*/  BRA `(.L_x_21) ;  /* 0xffffff7400dc7947 */ /* 0x000fea000383ffff */
.L_x_295:
[----:B------:R-:W-:Y:S01]  /*9ee0*/  BSSY B1, `(.L_x_316) ;  /* 0x0000006000017945 */ /* 0x000fe20003800000 */
[----:B------:R-:W-:-:S07]  /*9ef0*/  IMAD.MOV.U32 R15, RZ, RZ, -0x1 ;  /* 0xffffffffff0f7424 */ /* 0x000fce00078e00ff */
[----:B------:R-:W-:Y:S05]  /*9f00*/  WARPSYNC.COLLECTIVE R15, `(.L_x_317) ;  /* 0x000000000f0c7348 */ /* 0x000fea0003c00000 */
[----:B------:R-:W-:Y:S02]  /*9f10*/  ELECT P6, UR62, PT ;  /* 0x00000000003e782f */ /* 0x000fe400038c0000 */
[----:B------:R-:W-:Y:S01]  /*9f20*/  MOV R14, UR62 ;  /* 0x0000003e000e7c02 */ /* 0x000fe20008000f00 */
[----:B------:R-:W-:Y:S10]  /*9f30*/  ENDCOLLECTIVE ;  /* 0x000000000000791b */ /* 0x000ff40003800000 */
.L_x_317:
[----:B------:R-:W-:Y:S05]  /*9f40*/  BSYNC B1 ;  /* 0x0000000000017941 */ /* 0x000fea0003800000 */
.L_x_316:
[----:B------:R-:W-:Y:S05]  /*9f50*/  BRA `(.L_x_318) ;  /* 0xfffffff000287947 */ /* 0x000fea000383ffff */
.L_x_298:
[----:B0-----:R0:W1:Y:S02]  /*9f60*/  SYNCS.PHASECHK.TRANS64.TRYWAIT P1, [R14+URZ+0x28], R7 ;  /* 0x000028070e0075a7 */ /* 0x001064000802017f */
[----:B-1----:R-:W-:Y:S05]  /*9f70*/  @!P1 NANOSLEEP.SYNCS 0x989680 ;  /* 0x009896800000995d */ /* 0x002fea0003900000 */
[----:B------:R-:W1:Y:S02]  /*9f80*/  @!P1 SYNCS.PHASECHK.TRANS64 P1, [R14+URZ+0x28], R7 ;  /* 0x000028070e0095a7 */ /* 0x000e64000802007f */
[----:B-1----:R-:W-:Y:S05]  /*9f90*/  @!P1 BRA `(.L_x_298) ;  /* 0xfffffffc00f09947 */ /* 0x002fea000383ffff */
[----:B------:R-:W-:Y:S05]  /*9fa0*/  BRA `(.L_x_319) ;  /* 0xfffffff0005c7947 */ /* 0x000fea000383ffff */
.L_x_307:
[----:B------:R-:W-:Y:S01]  /*9fb0*/  BSSY B0, `(.L_x_320) ;  /* 0x0000006000007945 */ /* 0x000fe20003800000 */
[----:B------:R-:W-:-:S07]  /*9fc0*/  IMAD.MOV.U32 R15, RZ, RZ, -0x1 ;  /* 0xffffffffff0f7424 */ /* 0x000fce00078e00ff */
[----:B------:R-:W-:Y:S05]  /*9fd0*/  WARPSYNC.COLLECTIVE R15, `(.L_x_321) ;  /* 0x000000000f0c7348 */ /* 0x000fea0003c00000 */
[----:B------:R-:W-:Y:S02]  /*9fe0*/  ELECT P6, UR62, PT ;  /* 0x00000000003e782f */ /* 0x000fe400038c0000 */
[----:B------:R-:W-:Y:S01]  /*9ff0*/  MOV R14, UR62 ;  /* 0x0000003e000e7c02 */ /* 0x000fe20008000f00 */
[----:B------:R-:W-:Y:S10]  /*a000*/  ENDCOLLECTIVE ;  /* 0x000000000000791b */ /* 0x000ff40003800000 */
.L_x_321:
[----:B------:R-:W-:Y:S05]  /*a010*/  BSYNC B0 ;  /* 0x0000000000007941 */ /* 0x000fea0003800000 */
.L_x_320:
[----:B------:R-:W-:Y:S05]  /*a020*/  BRA `(.L_x_322) ;  /* 0xfffffff800ac7947 */ /* 0x000fea000383ffff */
.L_x_311:
[----:B0-----:R0:W1:Y:S02]  /*a030*/  SYNCS.PHASECHK.TRANS64.TRYWAIT P0, [R7+URZ], R2 ;  /* 0x00000002070075a7 */ /* 0x001064000800017f */
[----:B-1----:R-:W-:Y:S05]  /*a040*/  @!P0 NANOSLEEP.SYNCS 0x989680 ;  /* 0x009896800000895d */ /* 0x002fea0003900000 */
[----:B------:R-:W1:Y:S02]  /*a050*/  @!P0 SYNCS.PHASECHK.TRANS64 P0, [R7+URZ], R2 ;  /* 0x00000002070085a7 */ /* 0x000e64000800007f */
[----:B-1----:R-:W-:Y:S05]  /*a060*/  @!P0 BRA `(.L_x_311) ;  /* 0xfffffffc00f08947 */ /* 0x002fea000383ffff */
[----:B------:R-:W-:Y:S05]  /*a070*/  BRA `(.L_x_323) ;  /* 0xfffffff800ec7947 */ /* 0x000fea000383ffff */
.L_x_312:
[----:B0-----:R0:W1:Y:S02]  /*a080*/  SYNCS.PHASECHK.TRANS64.TRYWAIT P0, [R9+URZ], R4 ;  /* 0x00000004090075a7 */ /* 0x001064000800017f */
[----:B-1----:R-:W-:Y:S05]  /*a090*/  @!P0 NANOSLEEP.SYNCS 0x989680 ;  /* 0x009896800000895d */ /* 0x002fea0003900000 */
[----:B------:R-:W1:Y:S02]  /*a0a0*/  @!P0 SYNCS.PHASECHK.TRANS64 P0, [R9+URZ], R4 ;  /* 0x00000004090085a7 */ /* 0x000e64000800007f */
[----:B-1----:R-:W-:Y:S05]  /*a0b0*/  @!P0 BRA `(.L_x_312) ;  /* 0xfffffffc00f08947 */ /* 0x002fea000383ffff */
[----:B------:R-:W-:Y:S05]  /*a0c0*/  BRA `(.L_x_324) ;  /* 0xfffffff800fc7947 */ /* 0x000fea000383ffff */
.L_x_313:
[----:B0-----:R0:W1:Y:S02]  /*a0d0*/  SYNCS.PHASECHK.TRANS64.TRYWAIT P0, [R6+URZ], R5 ;  /* 0x00000005060075a7 */ /* 0x001064000800017f */
[----:B-1----:R-:W-:Y:S05]  /*a0e0*/  @!P0 NANOSLEEP.SYNCS 0x989680 ;  /* 0x009896800000895d */ /* 0x002fea0003900000 */
[----:B------:R-:W1:Y:S02]  /*a0f0*/  @!P0 SYNCS.PHASECHK.TRANS64 P0, [R6+URZ], R5 ;  /* 0x00000005060085a7 */ /* 0x000e64000800007f */
[----:B-1----:R-:W-:Y:S05]  /*a100*/  @!P0 BRA `(.L_x_313) ;  /* 0xfffffffc00f08947 */ /* 0x002fea000383ffff */
[----:B------:R-:W-:Y:S05]  /*a110*/  BRA `(.L_x_325) ;  /* 0xfffffffc000c7947 */ /* 0x000fea000383ffff */
.L_x_314:
[----:B-1----:R1:W2:Y:S02]  /*a120*/  SYNCS.PHASECHK.TRANS64.TRYWAIT P0, [R9+URZ], R4 ;  /* 0x00000004090075a7 */ /* 0x0022a4000800017f */
[----:B--2---:R-:W-:Y:S05]  /*a130*/  @!P0 NANOSLEEP.SYNCS 0x989680 ;  /* 0x009896800000895d */ /* 0x004fea0003900000 */
[----:B------:R-:W2:Y:S02]  /*a140*/  @!P0 SYNCS.PHASECHK.TRANS64 P0, [R9+URZ], R4 ;  /* 0x00000004090085a7 */ /* 0x000ea4000800007f */
[----:B--2---:R-:W-:Y:S05]  /*a150*/  @!P0 BRA `(.L_x_314) ;  /* 0xfffffffc00f08947 */ /* 0x004fea000383ffff */
[----:B------:R-:W-:Y:S05]  /*a160*/  BRA `(.L_x_326) ;  /* 0xfffffffc00147947 */ /* 0x000fea000383ffff */
.L_x_327:
[----:B------:R-:W-:-:S00]  /*a170*/  BRA `(.L_x_327) ;  /* 0xfffffffc00fc7947 */ /* 0x000fc0000383ffff */
[----:B------:R-:W-:-:S00]  /*a180*/  NOP ;  /* 0x0000000000007918 */ /* 0x000fc00000000000 */
[----:B------:R-:W-:-:S00]  /*a190*/  NOP ;  /* 0x0000000000007918 */ /* 0x000fc00000000000 */
[----:B------:R-:W-:-:S00]  /*a1a0*/  NOP ;  /* 0x0000000000007918 */ /* 0x000fc00000000000 */
[----:B------:R-:W-:-:S00]  /*a1b0*/  NOP ;  /* 0x0000000000007918 */ /* 0x000fc00000000000 */
[----:B------:R-:W-:-:S00]  /*a1c0*/  NOP ;  /* 0x0000000000007918 */ /* 0x000fc00000000000 */
[----:B------:R-:W-:-:S00]  /*a1d0*/  NOP ;  /* 0x0000000000007918 */ /* 0x000fc00000000000 */
[----:B------:R-:W-:-:S00]  /*a1e0*/  NOP ;  /* 0x0000000000007918 */ /* 0x000fc00000000000 */
[----:B------:R-:W-:-:S00]  /*a1f0*/  NOP ;  /* 0x0000000000007918 */ /* 0x000fc00000000000 */
.L_x_328:


//--------------------- .nv.global.init           --------------------------
	.section	.nv.global.init,"aw",@progbits
.nv.global.init:
	.type		$str$22,@object
	.size		$str$22,($str$23 - $str$22)
$str$22:
        /*0000*/ 	.byte	0x6b, 0x5f, 0x74, 0x69, 0x6c, 0x65, 0x5f, 0x63, 0x6f, 0x75, 0x6e, 0x74, 0x20, 0x3e, 0x3d, 0x20
        /*0010*/ 	.byte	0x31, 0x00
	.type		$str$23,@object
	.size		$str$23,(__unnamed_1 - $str$23)
$str$23:
        /*0012*/ 	.byte	0x2f, 0x74, 0x6d, 0x70, 0x2f, 0x63, 0x75, 0x74, 0x6c, 0x61, 0x73, 0x73, 0x5f, 0x73, 0x77, 0x65
        /*0022*/ 	.byte	0x65, 0x70, 0x5f, 0x73, 0x72, 0x63, 0x2f, 0x69, 0x6e, 0x63, 0x6c, 0x75, 0x64, 0x65, 0x2f, 0x63
        /*0032*/ 	.byte	0x75, 0x74, 0x6c, 0x61, 0x73, 0x73, 0x2f, 0x67, 0x65, 0x6d, 0x6d, 0x2f, 0x63, 0x6f, 0x6c, 0x6c
        /*0042*/ 	.byte	0x65, 0x63, 0x74, 0x69, 0x76, 0x65, 0x2f, 0x73, 0x6d, 0x39, 0x30, 0x5f, 0x6d, 0x6d, 0x61, 0x5f
        /*0052*/ 	.byte	0x74, 0x6d, 0x61, 0x5f, 0x67, 0x6d, 0x6d, 0x61, 0x5f, 0x73, 0x73, 0x5f, 0x77, 0x61, 0x72, 0x70
        /*0062*/ 	.byte	0x73, 0x70, 0x65, 0x63, 0x69, 0x61, 0x6c, 0x69, 0x7a, 0x65, 0x64, 0x2e, 0x68, 0x70, 0x70, 0x00
	.type		__unnamed_1,@object
	.size		__unnamed_1,(.L_0 - __unnamed_1)
__unnamed_1:
        /*0072*/ 	.byte	0x76, 0x6f, 0x69, 0x64, 0x20, 0x63, 0x75, 0x74, 0x6c, 0x61, 0x73, 0x73, 0x3a, 0x3a, 0x67, 0x65
        /* <DEDUP_REMOVED lines=172> */
        /*0b42*/ 	.byte	0x00
.L_0:


//--------------------- .nv.shared._ZN7cutlass13device_kernelINS_4gemm6kernel13GemmUniversalIN4cute5tupleIJiiiiEEENS1_10collective13CollectiveMmaINS1_34MainloopSm90TmaGmmaWarpSpecializedILi5ENS5_IJNS4_1CILi1EEESB_SB_EEENS1_35KernelTmaWarpSpecializedCooperativeEEENS5_IJNSA_ILi256EEENSA_ILi128EEENSA_ILi64EEEEEEaNS5_IJlSB_lEEEaSJ_NS4_8TiledMMAINS4_8MMA_AtomIJNS4_4SM904GMMA27MMA_64x128x32_S32S8S8_SS_TNEEEENS4_6LayoutINS5_IJNSA_ILi2EEESB_SB_EEENS5_IJSB_NSA_ILi0EEEST_EEEEENS5_IJNS4_10UnderscoreESW_SW_EEEEENS4_13SM90_TMA_LOADENS4_14ComposedLayoutINS4_7SwizzleILi2ELi4ELi3EEENS4_18smem_ptr_flag_bitsILi8EEENSQ_INS5_IJNSA_ILi8EEESH_EEENS5_IJSH_SB_EEEEEEEvNS4_8identityESZ_S19_vS1A_EENS_8epilogue10collective6detail29Sm90TmaWarpSpecializedAdapterINS1D_15DefaultEpilogueIaSJ_SJ_NS1C_6thread17LinearCombinationIaLi1EiiLNS1H_9ScaleType4KindE0ELNS_15FloatRoundStyleE2EaEENS1_15EpilogueDefaultEEEEEvvEEEEvNT_6ParamsE --------------------------
	.section	.nv.shared._ZN7cutlass13device_kernelINS_4gemm6kernel13GemmUniversalIN4cute5tupleIJiiiiEEENS1_10collective13CollectiveMmaINS1_34MainloopSm90TmaGmmaWarpSpecializedILi5ENS5_IJNS4_1CILi1EEESB_SB_EEENS1_35KernelTmaWarpSpecializedCooperativeEEENS5_IJNSA_ILi256EEENSA_ILi128EEENSA_ILi64EEEEEEaNS5_IJlSB_lEEEaSJ_NS4_8TiledMMAINS4_8MMA_AtomIJNS4_4SM904GMMA27MMA_64x128x32_S32S8S8_SS_TNEEEENS4_6LayoutINS5_IJNSA_ILi2EEESB_SB_EEENS5_IJSB_NSA_ILi0EEEST_EEEEENS5_IJNS4_10UnderscoreESW_SW_EEEEENS4_13SM90_TMA_LOADENS4_14ComposedLayoutINS4_7SwizzleILi2ELi4ELi3EEENS4_18smem_ptr_flag_bitsILi8EEENSQ_INS5_IJNSA_ILi8EEESH_EEENS5_IJSH_SB_EEEEEEEvNS4_8identityESZ_S19_vS1A_EENS_8epilogue10collective6detail29Sm90TmaWarpSpecializedAdapterINS1D_15DefaultEpilogueIaSJ_SJ_NS1C_6thread17LinearCombinationIaLi1EiiLNS1H_9ScaleType4KindE0ELNS_15FloatRoundStyleE2EaEENS1_15EpilogueDefaultEEEEEvvEEEEvNT_6ParamsE,"aw",@nobits
	.sectionflags	@""
	.align	16
	.zero		1024


//--------------------- .nv.shared.reserved.0     --------------------------
	.section	.nv.shared.reserved.0,"aw",@nobits
	.weak		__nv_reservedSMEM_offset_0_alias
	.size		__nv_reservedSMEM_offset_0_alias, 0, 0
	.other		__nv_reservedSMEM_offset_0_alias,@"STO_CUDA_RESERVED_SHARED STV_DEFAULT"
__nv_reservedSMEM_offset_0_alias:
	.zero		0


//--------------------- .nv.global                --------------------------
	.section	.nv.global,"aw",@nobits
.nv.global:
	.type		_ZN39_INTERNAL_82e9d6cb_4_k_cu_46acba88_66834cute1_E,@object
	.size		_ZN39_INTERNAL_82e9d6cb_4_k_cu_46acba88_66834cute1_E,(_ZN39_INTERNAL_82e9d6cb_4_k_cu_46acba88_66834cuda3std3__45__cpo6cbeginE - _ZN39_INTERNAL_82e9d6cb_4_k_cu_46acba88_66834cute1_E)
_ZN39_INTERNAL_82e9d6cb_4_k_cu_46acba88_66834cute1_E:
	.zero		1
	.type		_ZN39_INTERNAL_82e9d6cb_4_k_cu_46acba88_66834cuda3std3__45__cpo6cbeginE,@object
	.size		_ZN39_INTERNAL_82e9d6cb_4_k_cu_46acba88_66834cuda3std3__45__cpo6cbeginE,(_ZN39_INTERNAL_82e9d6cb_4_k_cu_46acba88_66834cuda3std3__48in_placeE - _ZN39_INTERNAL_82e9d6cb_4_k_cu_46acba88_66834cuda3std3__45__cpo6cbeginE)
_ZN39_INTERNAL_82e9d6cb_4_k_cu_46acba88_66834cuda3std3__45__cpo6cbeginE:
	.zero		1
	.type		_ZN39_INTERNAL_82e9d6cb_4_k_cu_46acba88_66834cuda3std3__48in_placeE,@object
	.size		_ZN39_INTERNAL_82e9d6cb_4_k_cu_46acba88_66834cuda3std3__48in_placeE,(_ZN39_INTERNAL_82e9d6cb_4_k_cu_46acba88_66834cuda3std6ranges3__45__cpo9iter_moveE - _ZN39_INTERNAL_82e9d6cb_4_k_cu_46acba88_66834cuda3std3__48in_placeE)
_ZN39_INTERNAL_82e9d6cb_4_k_cu_46acba88_66834cuda3std3__48in_placeE:
	.zero		1
	.type		_ZN39_INTERNAL_82e9d6cb_4_k_cu_46acba88_66834cuda3std6ranges3__45__cpo9iter_moveE,@object
	.size		_ZN39_INTERNAL_82e9d6cb_4_k_cu_46acba88_66834cuda3std6ranges3__45__cpo9iter_moveE,(_ZN39_INTERNAL_82e9d6cb_4_k_cu_46acba88_66834cuda3std3__45__cpo5beginE - _ZN39_INTERNAL_82e9d6cb_4_k_cu_46acba88_66834cuda3std6ranges3__45__cpo9iter_moveE)
_ZN39_INTERNAL_82e9d6cb_4_k_cu_46acba88_66834cuda3std6ranges3__45__cpo9iter_moveE:
	.zero		1
	.type		_ZN39_INTERNAL_82e9d6cb_4_k_cu_46acba88_66834cuda3std3__45__cpo5beginE,@object
	.size		_ZN39_INTERNAL_82e9d6cb_4_k_cu_46acba88_66834cuda3std3__45__cpo5beginE,(_ZN39_INTERNAL_82e9d6cb_4_k_cu_46acba88_66834cuda3std3__441_GLOBAL__N__82e9d6cb_4_k_cu_46acba88_66836ignoreE - _ZN39_INTERNAL_82e9d6cb_4_k_cu_46acba88_66834cuda3std3__45__cpo5beginE)
_ZN39_INTERNAL_82e9d6cb_4_k_cu_46acba88_66834cuda3std3__45__cpo5beginE:
	.zero		1
	.type		_ZN39_INTERNAL_82e9d6cb_4_k_cu_46acba88_66834cuda3std3__441_GLOBAL__N__82e9d6cb_4_k_cu_46acba88_66836ignoreE,@object
	.size		_ZN39_INTERNAL_82e9d6cb_4_k_cu_46acba88_66834cuda3std3__441_GLOBAL__N__82e9d6cb_4_k_cu_46acba88_66836ignoreE,(_ZN39_INTERNAL_82e9d6cb_4_k_cu_46acba88_66834cute7productE - _ZN39_INTERNAL_82e9d6cb_4_k_cu_46acba88_66834cuda3std3__441_GLOBAL__N__82e9d6cb_4_k_cu_46acba88_66836ignoreE)
_ZN39_INTERNAL_82e9d6cb_4_k_cu_46acba88_66834cuda3std3__441_GLOBAL__N__82e9d6cb_4_k_cu_46acba88_66836ignoreE:
	.zero		1
	.type		_ZN39_INTERNAL_82e9d6cb_4_k_cu_46acba88_66834cute7productE,@object
	.size		_ZN39_INTERNAL_82e9d6cb_4_k_cu_46acba88_66834cute7productE,(_ZN39_INTERNAL_82e9d6cb_4_k_cu_46acba88_66834cuda3std3__45__cpo3endE - _ZN39_INTERNAL_82e9d6cb_4_k_cu_46acba88_66834cute7productE)
_ZN39_INTERNAL_82e9d6cb_4_k_cu_46acba88_66834cute7productE:
	.zero		1
	.type		_ZN39_INTERNAL_82e9d6cb_4_k_cu_46acba88_66834cuda3std3__45__cpo3endE,@object
	.size		_ZN39_INTERNAL_82e9d6cb_4_k_cu_46acba88_66834cuda3std3__45__cpo3endE,(_ZN39_INTERNAL_82e9d6cb_4_k_cu_46acba88_66834cuda3std3__419piecewise_constructE - _ZN39_INTERNAL_82e9d6cb_4_k_cu_46acba88_66834cuda3std3__45__cpo3endE)
_ZN39_INTERNAL_82e9d6cb_4_k_cu_46acba88_66834cuda3std3__45__cpo3endE:
	.zero		1
	.type		_ZN39_INTERNAL_82e9d6cb_4_k_cu_46acba88_66834cuda3std3__419piecewise_constructE,@object
	.size		_ZN39_INTERNAL_82e9d6cb_4_k_cu_46acba88_66834cuda3std3__419piecewise_constructE,(_ZN39_INTERNAL_82e9d6cb_4_k_cu_46acba88_66834cuda3std3__45__cpo4cendE - _ZN39_INTERNAL_82e9d6cb_4_k_cu_46acba88_66834cuda3std3__419piecewise_constructE)
_ZN39_INTERNAL_82e9d6cb_4_k_cu_46acba88_66834cuda3std3__419piecewise_constructE:
	.zero		1
	.type		_ZN39_INTERNAL_82e9d6cb_4_k_cu_46acba88_66834cuda3std3__45__cpo4cendE,@object
	.size		_ZN39_INTERNAL_82e9d6cb_4_k_cu_46acba88_66834cuda3std3__45__cpo4cendE,(_ZN39_INTERNAL_82e9d6cb_4_k_cu_46acba88_66834cuda3std6ranges3__45__cpo4swapE - _ZN39_INTERNAL_82e9d6cb_4_k_cu_46acba88_66834cuda3std3__45__cpo4cendE)
_ZN39_INTERNAL_82e9d6cb_4_k_cu_46acba88_66834cuda3std3__45__cpo4cendE:
	.zero		1
	.type		_ZN39_INTERNAL_82e9d6cb_4_k_cu_46acba88_66834cuda3std6ranges3__45__cpo4swapE,@object
	.size		_ZN39_INTERNAL_82e9d6cb_4_k_cu_46acba88_66834cuda3std6ranges3__45__cpo4swapE,(.L_8 - _ZN39_INTERNAL_82e9d6cb_4_k_cu_46acba88_66834cuda3std6ranges3__45__cpo4swapE)
_ZN39_INTERNAL_82e9d6cb_4_k_cu_46acba88_66834cuda3std6ranges3__45__cpo4swapE:
	.zero		1
.L_8:


//--------------------- .nv.constant0._ZN7cutlass13device_kernelINS_4gemm6kernel13GemmUniversalIN4cute5tupleIJiiiiEEENS1_10collective13CollectiveMmaINS1_34MainloopSm90TmaGmmaWarpSpecializedILi5ENS5_IJNS4_1CILi1EEESB_SB_EEENS1_35KernelTmaWarpSpecializedCooperativeEEENS5_IJNSA_ILi256EEENSA_ILi128EEENSA_ILi64EEEEEEaNS5_IJlSB_lEEEaSJ_NS4_8TiledMMAINS4_8MMA_AtomIJNS4_4SM904GMMA27MMA_64x128x32_S32S8S8_SS_TNEEEENS4_6LayoutINS5_IJNSA_ILi2EEESB_SB_EEENS5_IJSB_NSA_ILi0EEEST_EEEEENS5_IJNS4_10UnderscoreESW_SW_EEEEENS4_13SM90_TMA_LOADENS4_14ComposedLayoutINS4_7SwizzleILi2ELi4ELi3EEENS4_18smem_ptr_flag_bitsILi8EEENSQ_INS5_IJNSA_ILi8EEESH_EEENS5_IJSH_SB_EEEEEEEvNS4_8identityESZ_S19_vS1A_EENS_8epilogue10collective6detail29Sm90TmaWarpSpecializedAdapterINS1D_15DefaultEpilogueIaSJ_SJ_NS1C_6thread17LinearCombinationIaLi1EiiLNS1H_9ScaleType4KindE0ELNS_15FloatRoundStyleE2EaEENS1_15EpilogueDefaultEEEEEvvEEEEvNT_6ParamsE --------------------------
	.section	.nv.constant0._ZN7cutlass13device_kernelINS_4gemm6kernel13GemmUniversalIN4cute5tupleIJiiiiEEENS1_10collective13CollectiveMmaINS1_34MainloopSm90TmaGmmaWarpSpecializedILi5ENS5_IJNS4_1CILi1EEESB_SB_EEENS1_35KernelTmaWarpSpecializedCooperativeEEENS5_IJNSA_ILi256EEENSA_ILi128EEENSA_ILi64EEEEEEaNS5_IJlSB_lEEEaSJ_NS4_8TiledMMAINS4_8MMA_AtomIJNS4_4SM904GMMA27MMA_64x128x32_S32S8S8_SS_TNEEEENS4_6LayoutINS5_IJNSA_ILi2EEESB_SB_EEENS5_IJSB_NSA_ILi0EEEST_EEEEENS5_IJNS4_10UnderscoreESW_SW_EEEEENS4_13SM90_TMA_LOADENS4_14ComposedLayoutINS4_7SwizzleILi2ELi4ELi3EEENS4_18smem_ptr_flag_bitsILi8EEENSQ_INS5_IJNSA_ILi8EEESH_EEENS5_IJSH_SB_EEEEEEEvNS4_8identityESZ_S19_vS1A_EENS_8epilogue10collective6detail29Sm90TmaWarpSpecializedAdapterINS1D_15DefaultEpilogueIaSJ_SJ_NS1C_6thread17LinearCombinationIaLi1EiiLNS1H_9ScaleType4KindE0ELNS_15FloatRoundStyleE2EaEENS1_15EpilogueDefaultEEEEEvvEEEEvNT_6ParamsE,"a",@progbits
	.sectionflags	@""
	.align	4
.nv.constant0._ZN7cutlass13device_kernelINS_4gemm6kernel13GemmUniversalIN4cute5tupleIJiiiiEEENS1_10collective13CollectiveMmaINS1_34MainloopSm90TmaGmmaWarpSpecializedILi5ENS5_IJNS4_1CILi1EEESB_SB_EEENS1_35KernelTmaWarpSpecializedCooperativeEEENS5_IJNSA_ILi256EEENSA_ILi128EEENSA_ILi64EEEEEEaNS5_IJlSB_lEEEaSJ_NS4_8TiledMMAINS4_8MMA_AtomIJNS4_4SM904GMMA27MMA_64x128x32_S32S8S8_SS_TNEEEENS4_6LayoutINS5_IJNSA_ILi2EEESB_SB_EEENS5_IJSB_NSA_ILi0EEEST_EEEEENS5_IJNS4_10UnderscoreESW_SW_EEEEENS4_13SM90_TMA_LOADENS4_14ComposedLayoutINS4_7SwizzleILi2ELi4ELi3EEENS4_18smem_ptr_flag_bitsILi8EEENSQ_INS5_IJNSA_ILi8EEESH_EEENS5_IJSH_SB_EEEEEEEvNS4_8identityESZ_S19_vS1A_EENS_8epilogue10collective6detail29Sm90TmaWarpSpecializedAdapterINS1D_15DefaultEpilogueIaSJ_SJ_NS1C_6thread17LinearCombinationIaLi1EiiLNS1H_9ScaleType4KindE0ELNS_15FloatRoundStyleE2EaEENS1_15EpilogueDefaultEEEEEvvEEEEvNT_6ParamsE:
	.zero		1664


//--------------------- SYMBOLS --------------------------

	.type		.nv.reservedSmem.offset0,@object
	.size		.nv.reservedSmem.offset0,0x4
	.type		__assertfail,@function
